// auto-generated by cutlass_sweep.gemm — config: {"arch": "sm_90", "cluster_m": 1, "cluster_n": 1, "dtype": "e4m3", "dtype_b": "e4m3", "layout": "nt", "stages": 0, "tile_k": 256, "tile_m": 64, "tile_n": 112}
#include "cutlass/cutlass.h"
#include "cutlass/gemm/collective/collective_builder.hpp"
#include "cutlass/gemm/device/gemm_universal_adapter.h"
#include "cutlass/gemm/kernel/gemm_universal.hpp"
#include "cutlass/epilogue/collective/collective_builder.hpp"

using ElemA = cutlass::float_e4m3_t;
using ElemB = cutlass::float_e4m3_t;
using ElemCD = cutlass::float_e4m3_t;
using Acc  = float;
using TileShape    = cute::Shape<cute::_64, cute::_112, cute::_256>;
using ClusterShape = cute::Shape<cute::_1, cute::_1, cute::_1>;

using CollectiveEpilogue = typename cutlass::epilogue::collective::CollectiveBuilder<
    cutlass::arch::Sm90, cutlass::arch::OpClassTensorOp,
    TileShape, ClusterShape,
    cutlass::epilogue::collective::EpilogueTileAuto,
    Acc, Acc,
    ElemCD, cutlass::layout::RowMajor, 128 / cutlass::sizeof_bits<ElemCD>::value,
    ElemCD, cutlass::layout::RowMajor, 128 / cutlass::sizeof_bits<ElemCD>::value,
    cutlass::epilogue::collective::EpilogueScheduleAuto
  >::CollectiveOp;

using CollectiveMainloop = typename cutlass::gemm::collective::CollectiveBuilder<
    cutlass::arch::Sm90, cutlass::arch::OpClassTensorOp,
    ElemA, cutlass::layout::RowMajor, 128 / cutlass::sizeof_bits<ElemA>::value,
    ElemB, cutlass::layout::ColumnMajor, 128 / cutlass::sizeof_bits<ElemB>::value,
    Acc,
    TileShape, ClusterShape,
    cutlass::gemm::collective::StageCountAutoCarveout<static_cast<int>(sizeof(typename CollectiveEpilogue::SharedStorage))>,
    cutlass::gemm::collective::KernelScheduleAuto
  >::CollectiveOp;

using GemmKernel = cutlass::gemm::kernel::GemmUniversal<
    cute::Shape<int,int,int,int>,
    CollectiveMainloop,
    CollectiveEpilogue
>;
using Gemm = cutlass::gemm::device::GemmUniversalAdapter<GemmKernel>;

// Force the device kernel symbol into the cubin without needing a host main.
auto* _anchor = &cutlass::device_kernel<GemmKernel>;


// ===== COMPILED SASS (sm_90a) =====

	.target	sm_90a

	.elftype	@"ET_EXEC"


//--------------------- .note.nv.tkinfo           --------------------------
	.section	.note.nv.tkinfo,"",@"SHT_NOTE"
	.sectionflags	@"SHF_NOTE_NV_TKINFO"
	.tkinfo
        /*0018*/ 	.word	0x00000002
        /*0030*/ 	.string	""
        /*0030*/ 	.string	"ptxas"
        /*0030*/ 	.string	"Cuda compilation tools, release 13.0, V13.0.88"
        /*0030*/ 	.string	"Build cuda_13.0.r13.0/compiler.36424714_0"
        /*0030*/ 	.string	"-arch sm_90a -m 64 "



//--------------------- .note.nv.cuinfo           --------------------------
	.section	.note.nv.cuinfo,"",@"SHT_NOTE"
	.sectionflags	@"SHF_NOTE_NV_CUINFO"
        /*0018*/ 	.short	0x0002
        /*001a*/ 	.short	0x005a
        /*001c*/ 	.short	0x0082
	.zero		2


//--------------------- .nv.info                  --------------------------
	.section	.nv.info,"",@"SHT_CUDA_INFO"
	.align	4


	//----- nvinfo : EIATTR_REGCOUNT
	.align		4
        /*0000*/ 	.byte	0x04, 0x2f
        /*0002*/ 	.short	(.L_12 - .L_11)
	.align		4
.L_11:
        /*0004*/ 	.word	index@(_ZN7cutlass13device_kernelINS_4gemm6kernel13GemmUniversalIN4cute5tupleIJiiiiEEENS1_10collective13CollectiveMmaINS1_37MainloopSm90TmaGmmaWarpSpecializedFP8ILi5ENS5_IJNS4_1CILi1EEESB_SB_EEENS1_32KernelTmaWarpSpecializedPingpongEEENS5_IJNSA_ILi64EEENSA_ILi112EEENSA_ILi256EEEEEENS_12float_e4m3_tENS5_IJlSB_lEEESJ_SK_NS4_8TiledMMAINS4_8MMA_AtomIJNS4_4SM904GMMA30MMA_64x16x32_F32E4M3E4M3_SS_TNILNSO_7ScaleInE1ELSQ_1EEEEEENS4_6LayoutISC_NS5_IJNSA_ILi0EEESU_SU_EEEEENS5_IJNS4_10UnderscoreESX_SX_EEEEENS4_13SM90_TMA_LOADENS4_14ComposedLayoutINS4_7SwizzleILi3ELi4ELi3EEENS4_18smem_ptr_flag_bitsILi8EEENST_INS5_IJNSA_ILi8EEENSA_ILi128EEEEEENS5_IJS17_SB_EEEEEEEvNS4_8identityES10_S1B_vS1C_EENS_8epilogue10collective6detail29Sm90TmaWarpSpecializedAdapterINS1F_15DefaultEpilogueISJ_SK_SK_NS1E_6thread17LinearCombinationISJ_Li1EffLNS1J_9ScaleType4KindE0ELNS_15FloatRoundStyleE2ESJ_EENS1_15EpilogueDefaultEEEEEvvEEEEvNT_6ParamsE)
        /*0008*/ 	.word	0x000000a8


	//----- nvinfo : EIATTR_FRAME_SIZE
	.align		4
.L_12:
        /*000c*/ 	.byte	0x04, 0x11
        /*000e*/ 	.short	(.L_14 - .L_13)
	.align		4
.L_13:
        /*0010*/ 	.word	index@(_ZN7cutlass13device_kernelINS_4gemm6kernel13GemmUniversalIN4cute5tupleIJiiiiEEENS1_10collective13CollectiveMmaINS1_37MainloopSm90TmaGmmaWarpSpecializedFP8ILi5ENS5_IJNS4_1CILi1EEESB_SB_EEENS1_32KernelTmaWarpSpecializedPingpongEEENS5_IJNSA_ILi64EEENSA_ILi112EEENSA_ILi256EEEEEENS_12float_e4m3_tENS5_IJlSB_lEEESJ_SK_NS4_8TiledMMAINS4_8MMA_AtomIJNS4_4SM904GMMA30MMA_64x16x32_F32E4M3E4M3_SS_TNILNSO_7ScaleInE1ELSQ_1EEEEEENS4_6LayoutISC_NS5_IJNSA_ILi0EEESU_SU_EEEEENS5_IJNS4_10UnderscoreESX_SX_EEEEENS4_13SM90_TMA_LOADENS4_14ComposedLayoutINS4_7SwizzleILi3ELi4ELi3EEENS4_18smem_ptr_flag_bitsILi8EEENST_INS5_IJNSA_ILi8EEENSA_ILi128EEEEEENS5_IJS17_SB_EEEEEEEvNS4_8identityES10_S1B_vS1C_EENS_8epilogue10collective6detail29Sm90TmaWarpSpecializedAdapterINS1F_15DefaultEpilogueISJ_SK_SK_NS1E_6thread17LinearCombinationISJ_Li1EffLNS1J_9ScaleType4KindE0ELNS_15FloatRoundStyleE2ESJ_EENS1_15EpilogueDefaultEEEEEvvEEEEvNT_6ParamsE)
        /*0014*/ 	.word	0x00000000


	//----- nvinfo : EIATTR_MIN_STACK_SIZE
	.align		4
.L_14:
        /*0018*/ 	.byte	0x04, 0x12
        /*001a*/ 	.short	(.L_16 - .L_15)
	.align		4
.L_15:
        /*001c*/ 	.word	index@(_ZN7cutlass13device_kernelINS_4gemm6kernel13GemmUniversalIN4cute5tupleIJiiiiEEENS1_10collective13CollectiveMmaINS1_37MainloopSm90TmaGmmaWarpSpecializedFP8ILi5ENS5_IJNS4_1CILi1EEESB_SB_EEENS1_32KernelTmaWarpSpecializedPingpongEEENS5_IJNSA_ILi64EEENSA_ILi112EEENSA_ILi256EEEEEENS_12float_e4m3_tENS5_IJlSB_lEEESJ_SK_NS4_8TiledMMAINS4_8MMA_AtomIJNS4_4SM904GMMA30MMA_64x16x32_F32E4M3E4M3_SS_TNILNSO_7ScaleInE1ELSQ_1EEEEEENS4_6LayoutISC_NS5_IJNSA_ILi0EEESU_SU_EEEEENS5_IJNS4_10UnderscoreESX_SX_EEEEENS4_13SM90_TMA_LOADENS4_14ComposedLayoutINS4_7SwizzleILi3ELi4ELi3EEENS4_18smem_ptr_flag_bitsILi8EEENST_INS5_IJNSA_ILi8EEENSA_ILi128EEEEEENS5_IJS17_SB_EEEEEEEvNS4_8identityES10_S1B_vS1C_EENS_8epilogue10collective6detail29Sm90TmaWarpSpecializedAdapterINS1F_15DefaultEpilogueISJ_SK_SK_NS1E_6thread17LinearCombinationISJ_Li1EffLNS1J_9ScaleType4KindE0ELNS_15FloatRoundStyleE2ESJ_EENS1_15EpilogueDefaultEEEEEvvEEEEvNT_6ParamsE)
        /*0020*/ 	.word	0x00000000
.L_16:


//--------------------- .nv.compat                --------------------------
	.section	.nv.compat,"",@"SHT_CUDA_COMPAT_INFO"
	.align	4
        /*0000*/ 	.byte	0x02, 0x09, 0x01, 0x00, 0x02, 0x02, 0x04, 0x00, 0x02, 0x05, 0x05, 0x00, 0x03, 0x07, 0x01, 0x01
        /*0010*/ 	.byte	0x02, 0x03, 0x01, 0x00, 0x02, 0x06, 0x01, 0x00, 0x04, 0x0b, 0x08, 0x00, 0x00, 0x00, 0x00, 0x00
        /*0020*/ 	.byte	0x00, 0x00, 0x00, 0x00


//--------------------- .nv.info._ZN7cutlass13device_kernelINS_4gemm6kernel13GemmUniversalIN4cute5tupleIJiiiiEEENS1_10collective13CollectiveMmaINS1_37MainloopSm90TmaGmmaWarpSpecializedFP8ILi5ENS5_IJNS4_1CILi1EEESB_SB_EEENS1_32KernelTmaWarpSpecializedPingpongEEENS5_IJNSA_ILi64EEENSA_ILi112EEENSA_ILi256EEEEEENS_12float_e4m3_tENS5_IJlSB_lEEESJ_SK_NS4_8TiledMMAINS4_8MMA_AtomIJNS4_4SM904GMMA30MMA_64x16x32_F32E4M3E4M3_SS_TNILNSO_7ScaleInE1ELSQ_1EEEEEENS4_6LayoutISC_NS5_IJNSA_ILi0EEESU_SU_EEEEENS5_IJNS4_10UnderscoreESX_SX_EEEEENS4_13SM90_TMA_LOADENS4_14ComposedLayoutINS4_7SwizzleILi3ELi4ELi3EEENS4_18smem_ptr_flag_bitsILi8EEENST_INS5_IJNSA_ILi8EEENSA_ILi128EEEEEENS5_IJS17_SB_EEEEEEEvNS4_8identityES10_S1B_vS1C_EENS_8epilogue10collective6detail29Sm90TmaWarpSpecializedAdapterINS1F_15DefaultEpilogueISJ_SK_SK_NS1E_6thread17LinearCombinationISJ_Li1EffLNS1J_9ScaleType4KindE0ELNS_15FloatRoundStyleE2ESJ_EENS1_15EpilogueDefaultEEEEEvvEEEEvNT_6ParamsE --------------------------
	.section	.nv.info._ZN7cutlass13device_kernelINS_4gemm6kernel13GemmUniversalIN4cute5tupleIJiiiiEEENS1_10collective13CollectiveMmaINS1_37MainloopSm90TmaGmmaWarpSpecializedFP8ILi5ENS5_IJNS4_1CILi1EEESB_SB_EEENS1_32KernelTmaWarpSpecializedPingpongEEENS5_IJNSA_ILi64EEENSA_ILi112EEENSA_ILi256EEEEEENS_12float_e4m3_tENS5_IJlSB_lEEESJ_SK_NS4_8TiledMMAINS4_8MMA_AtomIJNS4_4SM904GMMA30MMA_64x16x32_F32E4M3E4M3_SS_TNILNSO_7ScaleInE1ELSQ_1EEEEEENS4_6LayoutISC_NS5_IJNSA_ILi0EEESU_SU_EEEEENS5_IJNS4_10UnderscoreESX_SX_EEEEENS4_13SM90_TMA_LOADENS4_14ComposedLayoutINS4_7SwizzleILi3ELi4ELi3EEENS4_18smem_ptr_flag_bitsILi8EEENST_INS5_IJNSA_ILi8EEENSA_ILi128EEEEEENS5_IJS17_SB_EEEEEEEvNS4_8identityES10_S1B_vS1C_EENS_8epilogue10collective6detail29Sm90TmaWarpSpecializedAdapterINS1F_15DefaultEpilogueISJ_SK_SK_NS1E_6thread17LinearCombinationISJ_Li1EffLNS1J_9ScaleType4KindE0ELNS_15FloatRoundStyleE2ESJ_EENS1_15EpilogueDefaultEEEEEvvEEEEvNT_6ParamsE,"",@"SHT_CUDA_INFO"
	.sectionflags	@""
	.align	4


	//----- nvinfo : EIATTR_CUDA_API_VERSION
	.align		4
        /*0000*/ 	.byte	0x04, 0x37
        /*0002*/ 	.short	(.L_18 - .L_17)
.L_17:
        /*0004*/ 	.word	0x00000082


	//----- nvinfo : EIATTR_KPARAM_INFO
	.align		4
.L_18:
        /*0008*/ 	.byte	0x04, 0x17
        /*000a*/ 	.short	(.L_20 - .L_19)
.L_19:
        /*000c*/ 	.word	0x00000000
        /*0010*/ 	.short	0x0000
        /*0012*/ 	.short	0x0070
        /*0014*/ 	.byte	0x00, 0xf0, 0x01, 0x10


	//----- nvinfo : EIATTR_SPARSE_MMA_MASK
	.align		4
.L_20:
        /*0018*/ 	.byte	0x03, 0x50
        /*001a*/ 	.short	0x0000


	//----- nvinfo : EIATTR_MAXREG_COUNT
	.align		4
        /*001c*/ 	.byte	0x03, 0x1b
        /*001e*/ 	.short	0x00a8


	//----- nvinfo : EIATTR_NUM_BARRIERS
	.align		4
        /*0020*/ 	.byte	0x02, 0x4c
        /*0022*/ 	.byte	0x01
	.zero		1


	//----- nvinfo : EIATTR_MERCURY_ISA_VERSION
	.align		4
        /*0024*/ 	.byte	0x03, 0x5f
        /*0026*/ 	.short	0x0101


	//----- nvinfo : EIATTR_INT_WARP_WIDE_INSTR_OFFSETS
	.align		4
        /*0028*/ 	.byte	0x04, 0x31
        /*002a*/ 	.short	(.L_22 - .L_21)


	//   ....[0]....
.L_21:
        /*002c*/ 	.word	0x00000440


	//   ....[1]....
        /*0030*/ 	.word	0x00000460


	//   ....[2]....
        /*0034*/ 	.word	0x000004e0


	//   ....[3]....
        /*0038*/ 	.word	0x000004f0


	//   ....[4]....
        /*003c*/ 	.word	0x00000500


	//   ....[5]....
        /*0040*/ 	.word	0x00000520


	//   ....[6]....
        /*0044*/ 	.word	0x000005a0


	//   ....[7]....
        /*0048*/ 	.word	0x000005c0


	//----- nvinfo : EIATTR_COOP_GROUP_MASK_REGIDS
	.align		4
.L_22:
        /*004c*/ 	.byte	0x04, 0x29
        /*004e*/ 	.short	(.L_24 - .L_23)


	//   ....[0]....
.L_23:
        /*0050*/ 	.word	0xffffffff


	//   ....[1]....
        /*0054*/ 	.word	0xffffffff


	//   ....[2]....
        /*0058*/ 	.word	0xffffffff


	//   ....[3]....
        /*005c*/ 	.word	0xffffffff


	//   ....[4]....
        /*0060*/ 	.word	0xffffffff


	//   ....[5]....
        /*0064*/ 	.word	0xffffffff


	//----- nvinfo : EIATTR_COOP_GROUP_INSTR_OFFSETS
	.align		4
.L_24:
        /*0068*/ 	.byte	0x04, 0x28
        /*006a*/ 	.short	(.L_26 - .L_25)


	//   ....[0]....
.L_25:
        /*006c*/ 	.word	0x00000060


	//   ....[1]....
        /*0070*/ 	.word	0x00000070


	//   ....[2]....
        /*0074*/ 	.word	0x00000130


	//   ....[3]....
        /*0078*/ 	.word	0x000002e0


	//   ....[4]....
        /*007c*/ 	.word	0x00000320


	//   ....[5]....
        /*0080*/ 	.word	0x00000360


	//----- nvinfo : EIATTR_REG_RECONFIG
	.align		4
.L_26:
        /*0084*/ 	.byte	0x01, 0x54
	.zero		2


	//----- nvinfo : EIATTR_MBARRIER_INSTR_OFFSETS
	.align		4
        /*0088*/ 	.byte	0x04, 0x39
        /*008a*/ 	.short	(.L_28 - .L_27)


	//   ....[0]....
.L_27:
        /*008c*/ 	.word	0x00000230
        /*0090*/ 	.word	0x000000ff
        /*0094*/ 	.word	0x00000000
        /*0098*/ 	.short	0x0100
        /*009a*/ 	.byte	0x08
	.zero		1


	//   ....[1]....
        /*009c*/ 	.word	0x00000240
        /*00a0*/ 	.word	0x000000ff
        /*00a4*/ 	.word	0x00000028
        /*00a8*/ 	.short	0x0100
        /*00aa*/ 	.byte	0x08
	.zero		1


	//   ....[2]....
        /*00ac*/ 	.word	0x00000250
        /*00b0*/ 	.word	0x000000ff
        /*00b4*/ 	.word	0x00000008
        /*00b8*/ 	.short	0x0100
        /*00ba*/ 	.byte	0x08
	.zero		1


	//   ....[3]....
        /*00bc*/ 	.word	0x00000260
        /*00c0*/ 	.word	0x000000ff
        /*00c4*/ 	.word	0x00000030
        /*00c8*/ 	.short	0x0100
        /*00ca*/ 	.byte	0x08
	.zero		1


	//   ....[4]....
        /*00cc*/ 	.word	0x00000270
        /*00d0*/ 	.word	0x000000ff
        /*00d4*/ 	.word	0x00000010
        /*00d8*/ 	.short	0x0100
        /*00da*/ 	.byte	0x08
	.zero		1


	//   ....[5]....
        /*00dc*/ 	.word	0x00000280
        /*00e0*/ 	.word	0x000000ff
        /*00e4*/ 	.word	0x00000038
        /*00e8*/ 	.short	0x0100
        /*00ea*/ 	.byte	0x08
	.zero		1


	//   ....[6]....
        /*00ec*/ 	.word	0x00000290
        /*00f0*/ 	.word	0x000000ff
        /*00f4*/ 	.word	0x00000018
        /*00f8*/ 	.short	0x0100
        /*00fa*/ 	.byte	0x08
	.zero		1


	//   ....[7]....
        /*00fc*/ 	.word	0x000002a0
        /*0100*/ 	.word	0x000000ff
        /*0104*/ 	.word	0x00000040
        /*0108*/ 	.short	0x0100
        /*010a*/ 	.byte	0x08
	.zero		1


	//   ....[8]....
        /*010c*/ 	.word	0x000002b0
        /*0110*/ 	.word	0x000000ff
        /*0114*/ 	.word	0x00000020
        /*0118*/ 	.short	0x0100
        /*011a*/ 	.byte	0x08
	.zero		1


	//   ....[9]....
        /*011c*/ 	.word	0x000002c0
        /*0120*/ 	.word	0x000000ff
        /*0124*/ 	.word	0x00000048
        /*0128*/ 	.short	0x0100
        /*012a*/ 	.byte	0x08
	.zero		1


	//   ....[10]....
        /*012c*/ 	.word	0x000005f0
        /*0130*/ 	.word	0x000000ff
        /*0134*/ 	.word	0x00000080
        /*0138*/ 	.short	0x0100
        /*013a*/ 	.byte	0x08
	.zero		1


	//   ....[11]....
        /*013c*/ 	.word	0x00000640
        /*0140*/ 	.word	0x000000ff
        /*0144*/ 	.word	0x00000088
        /*0148*/ 	.short	0x0100
        /*014a*/ 	.byte	0x08
	.zero		1


	//   ....[12]....
        /*014c*/ 	.word	0x00000660
        /*0150*/ 	.word	0x000000ff
        /*0154*/ 	.word	0x00000060
        /*0158*/ 	.short	0x0100
        /*015a*/ 	.byte	0x09
	.zero		1


	//   ....[13]....
        /*015c*/ 	.word	0x00000670
        /*0160*/ 	.word	0x000000ff
        /*0164*/ 	.word	0x00000068
        /*0168*/ 	.short	0x0100
        /*016a*/ 	.byte	0x09
	.zero		1


	//   ....[14]....
        /*016c*/ 	.word	0x00000680
        /*0170*/ 	.word	0x000000ff
        /*0174*/ 	.word	0x00000070
        /*0178*/ 	.short	0x0100
        /*017a*/ 	.byte	0x09
	.zero		1


	//   ....[15]....
        /*017c*/ 	.word	0x00000690
        /*0180*/ 	.word	0x000000ff
        /*0184*/ 	.word	0x00000078
        /*0188*/ 	.short	0x0100
        /*018a*/ 	.byte	0x09
	.zero		1


	//   ....[16]....
        /*018c*/ 	.word	0x00001440
        /*0190*/ 	.word	0x000000ff
        /*0194*/ 	.word	0xfffffff8
        /*0198*/ 	.short	0x010a
        /*019a*/ 	.byte	0x0b
	.zero		1


	//   ....[17]....
        /*019c*/ 	.word	0x00001890
        /*01a0*/ 	.word	0x000000ff
        /*01a4*/ 	.word	0x00000000
        /*01a8*/ 	.short	0x010a
        /*01aa*/ 	.byte	0x05
	.zero		1


	//   ....[18]....
        /*01ac*/ 	.word	0x000018d0
        /*01b0*/ 	.word	0x000000ff
        /*01b4*/ 	.word	0x00000000
        /*01b8*/ 	.short	0x010a
        /*01ba*/ 	.byte	0x05
	.zero		1


	//   ....[19]....
        /*01bc*/ 	.word	0x00002f00
        /*01c0*/ 	.word	0x000000ff
        /*01c4*/ 	.word	0x00000000
        /*01c8*/ 	.short	0x010a
        /*01ca*/ 	.byte	0x14
	.zero		1


	//   ....[20]....
        /*01cc*/ 	.word	0x00002f40
        /*01d0*/ 	.word	0x000000ff
        /*01d4*/ 	.word	0x00000000
        /*01d8*/ 	.short	0x010a
        /*01da*/ 	.byte	0x14
	.zero		1


	//   ....[21]....
        /*01dc*/ 	.word	0x00004320
        /*01e0*/ 	.word	0x000000ff
        /*01e4*/ 	.word	0x00000000
        /*01e8*/ 	.short	0x0101
        /*01ea*/ 	.byte	0x13
	.zero		1


	//   ....[22]....
        /*01ec*/ 	.word	0x00004810
        /*01f0*/ 	.word	0x0000000f
        /*01f4*/ 	.word	0x00000000
        /*01f8*/ 	.short	0x0101
        /*01fa*/ 	.byte	0x09
	.zero		1


	//   ....[23]....
        /*01fc*/ 	.word	0x000048f0
        /*0200*/ 	.word	0x000000ff
        /*0204*/ 	.word	0x00000000
        /*0208*/ 	.short	0x0101
        /*020a*/ 	.byte	0x05
	.zero		1


	//   ....[24]....
        /*020c*/ 	.word	0x000049a0
        /*0210*/ 	.word	0x000000ff
        /*0214*/ 	.word	0x00000008
        /*0218*/ 	.short	0x010a
        /*021a*/ 	.byte	0x0b
	.zero		1


	//   ....[25]....
        /*021c*/ 	.word	0x00008d00
        /*0220*/ 	.word	0x00000004
        /*0224*/ 	.word	0x00000000
        /*0228*/ 	.short	0x0101
        /*022a*/ 	.byte	0x09
	.zero		1


	//   ....[26]....
        /*022c*/ 	.word	0x000095e0
        /*0230*/ 	.word	0x00000013
        /*0234*/ 	.word	0x00000028
        /*0238*/ 	.short	0x010a
        /*023a*/ 	.byte	0x3f
	.zero		1


	//   ....[27]....
        /*023c*/ 	.word	0x00009a10
        /*0240*/ 	.word	0x0000000a
        /*0244*/ 	.word	0x00000088
        /*0248*/ 	.short	0x0101
        /*024a*/ 	.byte	0x3f
	.zero		1


	//   ....[28]....
        /*024c*/ 	.word	0x0000a170
        /*0250*/ 	.word	0x00000005
        /*0254*/ 	.word	0x00000000
        /*0258*/ 	.short	0x010a
        /*025a*/ 	.byte	0x3f
	.zero		1


	//   ....[29]....
        /*025c*/ 	.word	0x0000a1f0
        /*0260*/ 	.word	0x00000007
        /*0264*/ 	.word	0x00000000
        /*0268*/ 	.short	0x010a
        /*026a*/ 	.byte	0x3f
	.zero		1


	//   ....[30]....
        /*026c*/ 	.word	0x0000a280
        /*0270*/ 	.word	0x00000008
        /*0274*/ 	.word	0x00000000
        /*0278*/ 	.short	0x010a
        /*027a*/ 	.byte	0x3f
	.zero		1


	//   ....[31]....
        /*027c*/ 	.word	0x0000a310
        /*0280*/ 	.word	0x0000000b
        /*0284*/ 	.word	0x00000000
        /*0288*/ 	.short	0x010a
        /*028a*/ 	.byte	0x3f
	.zero		1


	//   ....[32]....
        /*028c*/ 	.word	0x0000a3a0
        /*0290*/ 	.word	0x00000003
        /*0294*/ 	.word	0x00000000
        /*0298*/ 	.short	0x010a
        /*029a*/ 	.byte	0x3f
	.zero		1


	//   ....[33]....
        /*029c*/ 	.word	0x0000a410
        /*02a0*/ 	.word	0x0000000f
        /*02a4*/ 	.word	0xfffffff8
        /*02a8*/ 	.short	0x010a
        /*02aa*/ 	.byte	0x3f
	.zero		1


	//   ....[34]....
        /*02ac*/ 	.word	0x0000a470
        /*02b0*/ 	.word	0x0000000f
        /*02b4*/ 	.word	0x00000000
        /*02b8*/ 	.short	0x010a
        /*02ba*/ 	.byte	0x3f
	.zero		1


	//   ....[35]....
        /*02bc*/ 	.word	0x0000a4d0
        /*02c0*/ 	.word	0x00000010
        /*02c4*/ 	.word	0x00000000
        /*02c8*/ 	.short	0x010a
        /*02ca*/ 	.byte	0x3f
	.zero		1


	//   ....[36]....
        /*02cc*/ 	.word	0x0000a530
        /*02d0*/ 	.word	0x0000000f
        /*02d4*/ 	.word	0x00000008
        /*02d8*/ 	.short	0x010a
        /*02da*/ 	.byte	0x3f
	.zero		1


	//   ....[37]....
        /*02dc*/ 	.word	0x0000a600
        /*02e0*/ 	.word	0x00000013
        /*02e4*/ 	.word	0x00000028
        /*02e8*/ 	.short	0x010a
        /*02ea*/ 	.byte	0x3f
	.zero		1


	//   ....[38]....
        /*02ec*/ 	.word	0x0000a6e0
        /*02f0*/ 	.word	0x00000005
        /*02f4*/ 	.word	0x00000000
        /*02f8*/ 	.short	0x010a
        /*02fa*/ 	.byte	0x3f
	.zero		1


	//   ....[39]....
        /*02fc*/ 	.word	0x0000a730
        /*0300*/ 	.word	0x00000007
        /*0304*/ 	.word	0x00000000
        /*0308*/ 	.short	0x010a
        /*030a*/ 	.byte	0x3f
	.zero		1


	//   ....[40]....
        /*030c*/ 	.word	0x0000a780
        /*0310*/ 	.word	0x00000008
        /*0314*/ 	.word	0x00000000
        /*0318*/ 	.short	0x010a
        /*031a*/ 	.byte	0x3f
	.zero		1


	//   ....[41]....
        /*031c*/ 	.word	0x0000a7d0
        /*0320*/ 	.word	0x0000000b
        /*0324*/ 	.word	0x00000000
        /*0328*/ 	.short	0x010a
        /*032a*/ 	.byte	0x3f
	.zero		1


	//----- nvinfo : EIATTR_NUM_MBARRIERS
	.align		4
.L_28:
        /*032c*/ 	.byte	0x03, 0x38
        /*032e*/ 	.short	0x0010


	//----- nvinfo : EIATTR_EXIT_INSTR_OFFSETS
	.align		4
        /*0330*/ 	.byte	0x04, 0x1c
        /*0332*/ 	.short	(.L_30 - .L_29)


	//   ....[0]....
.L_29:
        /*0334*/ 	.word	0x00001170


	//   ....[1]....
        /*0338*/ 	.word	0x000011d0


	//   ....[2]....
        /*033c*/ 	.word	0x00009310


	//   ....[3]....
        /*0340*/ 	.word	0x00009340


	//   ....[4]....
        /*0344*/ 	.word	0x0000a3f0


	//----- nvinfo : EIATTR_MAX_THREADS
	.align		4
.L_30:
        /*0348*/ 	.byte	0x04, 0x05
        /*034a*/ 	.short	(.L_32 - .L_31)
.L_31:
        /*034c*/ 	.word	0x00000180
        /*0350*/ 	.word	0x00000001
        /*0354*/ 	.word	0x00000001


	//----- nvinfo : EIATTR_CRS_STACK_SIZE
	.align		4
.L_32:
        /*0358*/ 	.byte	0x04, 0x1e
        /*035a*/ 	.short	(.L_34 - .L_33)
.L_33:
        /*035c*/ 	.word	0x00000000


	//----- nvinfo : EIATTR_CBANK_PARAM_SIZE
	.align		4
.L_34:
        /*0360*/ 	.byte	0x03, 0x19
        /*0362*/ 	.short	0x0470


	//----- nvinfo : EIATTR_PARAM_CBANK
	.align		4
        /*0364*/ 	.byte	0x04, 0x0a
        /*0366*/ 	.short	(.L_36 - .L_35)
	.align		4
.L_35:
        /*0368*/ 	.word	index@(.nv.constant0._ZN7cutlass13device_kernelINS_4gemm6kernel13GemmUniversalIN4cute5tupleIJiiiiEEENS1_10collective13CollectiveMmaINS1_37MainloopSm90TmaGmmaWarpSpecializedFP8ILi5ENS5_IJNS4_1CILi1EEESB_SB_EEENS1_32KernelTmaWarpSpecializedPingpongEEENS5_IJNSA_ILi64EEENSA_ILi112EEENSA_ILi256EEEEEENS_12float_e4m3_tENS5_IJlSB_lEEESJ_SK_NS4_8TiledMMAINS4_8MMA_AtomIJNS4_4SM904GMMA30MMA_64x16x32_F32E4M3E4M3_SS_TNILNSO_7ScaleInE1ELSQ_1EEEEEENS4_6LayoutISC_NS5_IJNSA_ILi0EEESU_SU_EEEEENS5_IJNS4_10UnderscoreESX_SX_EEEEENS4_13SM90_TMA_LOADENS4_14ComposedLayoutINS4_7SwizzleILi3ELi4ELi3EEENS4_18smem_ptr_flag_bitsILi8EEENST_INS5_IJNSA_ILi8EEENSA_ILi128EEEEEENS5_IJS17_SB_EEEEEEEvNS4_8identityES10_S1B_vS1C_EENS_8epilogue10collective6detail29Sm90TmaWarpSpecializedAdapterINS1F_15DefaultEpilogueISJ_SK_SK_NS1E_6thread17LinearCombinationISJ_Li1EffLNS1J_9ScaleType4KindE0ELNS_15FloatRoundStyleE2ESJ_EENS1_15EpilogueDefaultEEEEEvvEEEEvNT_6ParamsE)
        /*036c*/ 	.short	0x0210
        /*036e*/ 	.short	0x0470


	//----- nvinfo : EIATTR_SW_WAR
	.align		4
.L_36:
        /*0370*/ 	.byte	0x04, 0x36
        /*0372*/ 	.short	(.L_38 - .L_37)
.L_37:
        /*0374*/ 	.word	0x00000008
.L_38:


//--------------------- .nv.callgraph             --------------------------
	.section	.nv.callgraph,"",@"SHT_CUDA_CALLGRAPH"
	.align	4
	.sectionentsize	8
	.align		4
        /*0000*/ 	.word	0x00000000
	.align		4
        /*0004*/ 	.word	0xffffffff
	.align		4
        /*0008*/ 	.word	0x00000000
	.align		4
        /*000c*/ 	.word	0xfffffffe
	.align		4
        /*0010*/ 	.word	0x00000000
	.align		4
        /*0014*/ 	.word	0xfffffffd
	.align		4
        /*0018*/ 	.word	0x00000000
	.align		4
        /*001c*/ 	.word	0xfffffffc


//--------------------- .nv.constant4             --------------------------
	.section	.nv.constant4,"a",@progbits
	.align	8
	.align		8
.nv.constant4:
        /*0000*/ 	.dword	_ZN39_INTERNAL_d74208da_4_k_cu_d06d6d84_62824cuda3std3__45__cpo5beginE
	.align		8
        /*0008*/ 	.dword	_ZN39_INTERNAL_d74208da_4_k_cu_d06d6d84_62824cuda3std3__45__cpo3endE
	.align		8
        /*0010*/ 	.dword	_ZN39_INTERNAL_d74208da_4_k_cu_d06d6d84_62824cuda3std3__45__cpo6cbeginE
	.align		8
        /*0018*/ 	.dword	_ZN39_INTERNAL_d74208da_4_k_cu_d06d6d84_62824cuda3std3__45__cpo4cendE
	.align		8
        /*0020*/ 	.dword	_ZN39_INTERNAL_d74208da_4_k_cu_d06d6d84_62824cuda3std3__441_GLOBAL__N__d74208da_4_k_cu_d06d6d84_62826ignoreE
	.align		8
        /*0028*/ 	.dword	_ZN39_INTERNAL_d74208da_4_k_cu_d06d6d84_62824cuda3std3__419piecewise_constructE
	.align		8
        /*0030*/ 	.dword	_ZN39_INTERNAL_d74208da_4_k_cu_d06d6d84_62824cuda3std3__48in_placeE
	.align		8
        /*0038*/ 	.dword	_ZN39_INTERNAL_d74208da_4_k_cu_d06d6d84_62824cuda3std6ranges3__45__cpo4swapE
	.align		8
        /*0040*/ 	.dword	_ZN39_INTERNAL_d74208da_4_k_cu_d06d6d84_62824cuda3std6ranges3__45__cpo9iter_moveE
	.align		8
        /*0048*/ 	.dword	_ZN39_INTERNAL_d74208da_4_k_cu_d06d6d84_62824cute7productE
	.align		8
        /*0050*/ 	.dword	_ZN39_INTERNAL_d74208da_4_k_cu_d06d6d84_62824cute1_E


//--------------------- .text._ZN7cutlass13device_kernelINS_4gemm6kernel13GemmUniversalIN4cute5tupleIJiiiiEEENS1_10collective13CollectiveMmaINS1_37MainloopSm90TmaGmmaWarpSpecializedFP8ILi5ENS5_IJNS4_1CILi1EEESB_SB_EEENS1_32KernelTmaWarpSpecializedPingpongEEENS5_IJNSA_ILi64EEENSA_ILi112EEENSA_ILi256EEEEEENS_12float_e4m3_tENS5_IJlSB_lEEESJ_SK_NS4_8TiledMMAINS4_8MMA_AtomIJNS4_4SM904GMMA30MMA_64x16x32_F32E4M3E4M3_SS_TNILNSO_7ScaleInE1ELSQ_1EEEEEENS4_6LayoutISC_NS5_IJNSA_ILi0EEESU_SU_EEEEENS5_IJNS4_10UnderscoreESX_SX_EEEEENS4_13SM90_TMA_LOADENS4_14ComposedLayoutINS4_7SwizzleILi3ELi4ELi3EEENS4_18smem_ptr_flag_bitsILi8EEENST_INS5_IJNSA_ILi8EEENSA_ILi128EEEEEENS5_IJS17_SB_EEEEEEEvNS4_8identityES10_S1B_vS1C_EENS_8epilogue10collective6detail29Sm90TmaWarpSpecializedAdapterINS1F_15DefaultEpilogueISJ_SK_SK_NS1E_6thread17LinearCombinationISJ_Li1EffLNS1J_9ScaleType4KindE0ELNS_15FloatRoundStyleE2ESJ_EENS1_15EpilogueDefaultEEEEEvvEEEEvNT_6ParamsE --------------------------
	.section	.text._ZN7cutlass13device_kernelINS_4gemm6kernel13GemmUniversalIN4cute5tupleIJiiiiEEENS1_10collective13CollectiveMmaINS1_37MainloopSm90TmaGmmaWarpSpecializedFP8ILi5ENS5_IJNS4_1CILi1EEESB_SB_EEENS1_32KernelTmaWarpSpecializedPingpongEEENS5_IJNSA_ILi64EEENSA_ILi112EEENSA_ILi256EEEEEENS_12float_e4m3_tENS5_IJlSB_lEEESJ_SK_NS4_8TiledMMAINS4_8MMA_AtomIJNS4_4SM904GMMA30MMA_64x16x32_F32E4M3E4M3_SS_TNILNSO_7ScaleInE1ELSQ_1EEEEEENS4_6LayoutISC_NS5_IJNSA_ILi0EEESU_SU_EEEEENS5_IJNS4_10UnderscoreESX_SX_EEEEENS4_13SM90_TMA_LOADENS4_14ComposedLayoutINS4_7SwizzleILi3ELi4ELi3EEENS4_18smem_ptr_flag_bitsILi8EEENST_INS5_IJNSA_ILi8EEENSA_ILi128EEEEEENS5_IJS17_SB_EEEEEEEvNS4_8identityES10_S1B_vS1C_EENS_8epilogue10collective6detail29Sm90TmaWarpSpecializedAdapterINS1F_15DefaultEpilogueISJ_SK_SK_NS1E_6thread17LinearCombinationISJ_Li1EffLNS1J_9ScaleType4KindE0ELNS_15FloatRoundStyleE2ESJ_EENS1_15EpilogueDefaultEEEEEvvEEEEvNT_6ParamsE,"ax",@progbits
	.align	128
.text._ZN7cutlass13device_kernelINS_4gemm6kernel13GemmUniversalIN4cute5tupleIJiiiiEEENS1_10collective13CollectiveMmaINS1_37MainloopSm90TmaGmmaWarpSpecializedFP8ILi5ENS5_IJNS4_1CILi1EEESB_SB_EEENS1_32KernelTmaWarpSpecializedPingpongEEENS5_IJNSA_ILi64EEENSA_ILi112EEENSA_ILi256EEEEEENS_12float_e4m3_tENS5_IJlSB_lEEESJ_SK_NS4_8TiledMMAINS4_8MMA_AtomIJNS4_4SM904GMMA30MMA_64x16x32_F32E4M3E4M3_SS_TNILNSO_7ScaleInE1ELSQ_1EEEEEENS4_6LayoutISC_NS5_IJNSA_ILi0EEESU_SU_EEEEENS5_IJNS4_10UnderscoreESX_SX_EEEEENS4_13SM90_TMA_LOADENS4_14ComposedLayoutINS4_7SwizzleILi3ELi4ELi3EEENS4_18smem_ptr_flag_bitsILi8EEENST_INS5_IJNSA_ILi8EEENSA_ILi128EEEEEENS5_IJS17_SB_EEEEEEEvNS4_8identityES10_S1B_vS1C_EENS_8epilogue10collective6detail29Sm90TmaWarpSpecializedAdapterINS1F_15DefaultEpilogueISJ_SK_SK_NS1E_6thread17LinearCombinationISJ_Li1EffLNS1J_9ScaleType4KindE0ELNS_15FloatRoundStyleE2ESJ_EENS1_15EpilogueDefaultEEEEEvvEEEEvNT_6ParamsE:
        .type           _ZN7cutlass13device_kernelINS_4gemm6kernel13GemmUniversalIN4cute5tupleIJiiiiEEENS1_10collective13CollectiveMmaINS1_37MainloopSm90TmaGmmaWarpSpecializedFP8ILi5ENS5_IJNS4_1CILi1EEESB_SB_EEENS1_32KernelTmaWarpSpecializedPingpongEEENS5_IJNSA_ILi64EEENSA_ILi112EEENSA_ILi256EEEEEENS_12float_e4m3_tENS5_IJlSB_lEEESJ_SK_NS4_8TiledMMAINS4_8MMA_AtomIJNS4_4SM904GMMA30MMA_64x16x32_F32E4M3E4M3_SS_TNILNSO_7ScaleInE1ELSQ_1EEEEEENS4_6LayoutISC_NS5_IJNSA_ILi0EEESU_SU_EEEEENS5_IJNS4_10UnderscoreESX_SX_EEEEENS4_13SM90_TMA_LOADENS4_14ComposedLayoutINS4_7SwizzleILi3ELi4ELi3EEENS4_18smem_ptr_flag_bitsILi8EEENST_INS5_IJNSA_ILi8EEENSA_ILi128EEEEEENS5_IJS17_SB_EEEEEEEvNS4_8identityES10_S1B_vS1C_EENS_8epilogue10collective6detail29Sm90TmaWarpSpecializedAdapterINS1F_15DefaultEpilogueISJ_SK_SK_NS1E_6thread17LinearCombinationISJ_Li1EffLNS1J_9ScaleType4KindE0ELNS_15FloatRoundStyleE2ESJ_EENS1_15EpilogueDefaultEEEEEvvEEEEvNT_6ParamsE,@function
        .size           _ZN7cutlass13device_kernelINS_4gemm6kernel13GemmUniversalIN4cute5tupleIJiiiiEEENS1_10collective13CollectiveMmaINS1_37MainloopSm90TmaGmmaWarpSpecializedFP8ILi5ENS5_IJNS4_1CILi1EEESB_SB_EEENS1_32KernelTmaWarpSpecializedPingpongEEENS5_IJNSA_ILi64EEENSA_ILi112EEENSA_ILi256EEEEEENS_12float_e4m3_tENS5_IJlSB_lEEESJ_SK_NS4_8TiledMMAINS4_8MMA_AtomIJNS4_4SM904GMMA30MMA_64x16x32_F32E4M3E4M3_SS_TNILNSO_7ScaleInE1ELSQ_1EEEEEENS4_6LayoutISC_NS5_IJNSA_ILi0EEESU_SU_EEEEENS5_IJNS4_10UnderscoreESX_SX_EEEEENS4_13SM90_TMA_LOADENS4_14ComposedLayoutINS4_7SwizzleILi3ELi4ELi3EEENS4_18smem_ptr_flag_bitsILi8EEENST_INS5_IJNSA_ILi8EEENSA_ILi128EEEEEENS5_IJS17_SB_EEEEEEEvNS4_8identityES10_S1B_vS1C_EENS_8epilogue10collective6detail29Sm90TmaWarpSpecializedAdapterINS1F_15DefaultEpilogueISJ_SK_SK_NS1E_6thread17LinearCombinationISJ_Li1EffLNS1J_9ScaleType4KindE0ELNS_15FloatRoundStyleE2ESJ_EENS1_15EpilogueDefaultEEEEEvvEEEEvNT_6ParamsE,(.L_x_190 - _ZN7cutlass13device_kernelINS_4gemm6kernel13GemmUniversalIN4cute5tupleIJiiiiEEENS1_10collective13CollectiveMmaINS1_37MainloopSm90TmaGmmaWarpSpecializedFP8ILi5ENS5_IJNS4_1CILi1EEESB_SB_EEENS1_32KernelTmaWarpSpecializedPingpongEEENS5_IJNSA_ILi64EEENSA_ILi112EEENSA_ILi256EEEEEENS_12float_e4m3_tENS5_IJlSB_lEEESJ_SK_NS4_8TiledMMAINS4_8MMA_AtomIJNS4_4SM904GMMA30MMA_64x16x32_F32E4M3E4M3_SS_TNILNSO_7ScaleInE1ELSQ_1EEEEEENS4_6LayoutISC_NS5_IJNSA_ILi0EEESU_SU_EEEEENS5_IJNS4_10UnderscoreESX_SX_EEEEENS4_13SM90_TMA_LOADENS4_14ComposedLayoutINS4_7SwizzleILi3ELi4ELi3EEENS4_18smem_ptr_flag_bitsILi8EEENST_INS5_IJNSA_ILi8EEENSA_ILi128EEEEEENS5_IJS17_SB_EEEEEEEvNS4_8identityES10_S1B_vS1C_EENS_8epilogue10collective6detail29Sm90TmaWarpSpecializedAdapterINS1F_15DefaultEpilogueISJ_SK_SK_NS1E_6thread17LinearCombinationISJ_Li1EffLNS1J_9ScaleType4KindE0ELNS_15FloatRoundStyleE2ESJ_EENS1_15EpilogueDefaultEEEEEvvEEEEvNT_6ParamsE)
        .other          _ZN7cutlass13device_kernelINS_4gemm6kernel13GemmUniversalIN4cute5tupleIJiiiiEEENS1_10collective13CollectiveMmaINS1_37MainloopSm90TmaGmmaWarpSpecializedFP8ILi5ENS5_IJNS4_1CILi1EEESB_SB_EEENS1_32KernelTmaWarpSpecializedPingpongEEENS5_IJNSA_ILi64EEENSA_ILi112EEENSA_ILi256EEEEEENS_12float_e4m3_tENS5_IJlSB_lEEESJ_SK_NS4_8TiledMMAINS4_8MMA_AtomIJNS4_4SM904GMMA30MMA_64x16x32_F32E4M3E4M3_SS_TNILNSO_7ScaleInE1ELSQ_1EEEEEENS4_6LayoutISC_NS5_IJNSA_ILi0EEESU_SU_EEEEENS5_IJNS4_10UnderscoreESX_SX_EEEEENS4_13SM90_TMA_LOADENS4_14ComposedLayoutINS4_7SwizzleILi3ELi4ELi3EEENS4_18smem_ptr_flag_bitsILi8EEENST_INS5_IJNSA_ILi8EEENSA_ILi128EEEEEENS5_IJS17_SB_EEEEEEEvNS4_8identityES10_S1B_vS1C_EENS_8epilogue10collective6detail29Sm90TmaWarpSpecializedAdapterINS1F_15DefaultEpilogueISJ_SK_SK_NS1E_6thread17LinearCombinationISJ_Li1EffLNS1J_9ScaleType4KindE0ELNS_15FloatRoundStyleE2ESJ_EENS1_15EpilogueDefaultEEEEEvvEEEEvNT_6ParamsE,@"STO_CUDA_ENTRY STV_DEFAULT"
_ZN7cutlass13device_kernelINS_4gemm6kernel13GemmUniversalIN4cute5tupleIJiiiiEEENS1_10collective13CollectiveMmaINS1_37MainloopSm90TmaGmmaWarpSpecializedFP8ILi5ENS5_IJNS4_1CILi1EEESB_SB_EEENS1_32KernelTmaWarpSpecializedPingpongEEENS5_IJNSA_ILi64EEENSA_ILi112EEENSA_ILi256EEEEEENS_12float_e4m3_tENS5_IJlSB_lEEESJ_SK_NS4_8TiledMMAINS4_8MMA_AtomIJNS4_4SM904GMMA30MMA_64x16x32_F32E4M3E4M3_SS_TNILNSO_7ScaleInE1ELSQ_1EEEEEENS4_6LayoutISC_NS5_IJNSA_ILi0EEESU_SU_EEEEENS5_IJNS4_10UnderscoreESX_SX_EEEEENS4_13SM90_TMA_LOADENS4_14ComposedLayoutINS4_7SwizzleILi3ELi4ELi3EEENS4_18smem_ptr_flag_bitsILi8EEENST_INS5_IJNSA_ILi8EEENSA_ILi128EEEEEENS5_IJS17_SB_EEEEEEEvNS4_8identityES10_S1B_vS1C_EENS_8epilogue10collective6detail29Sm90TmaWarpSpecializedAdapterINS1F_15DefaultEpilogueISJ_SK_SK_NS1E_6thread17LinearCombinationISJ_Li1EffLNS1J_9ScaleType4KindE0ELNS_15FloatRoundStyleE2ESJ_EENS1_15EpilogueDefaultEEEEEvvEEEEvNT_6ParamsE:
[----:B------:R-:W-:Y:S01]  /*0000*/  LDC R1, c[0x0][0x28] ;  /* 0x00000a00ff017b82 */ /* 0x000fe20000000800 */
[----:B------:R-:W0:Y:S01]  /*0010*/  S2R R11, SR_TID.X ;  /* 0x00000000000b7919 */ /* 0x000e220000002100 */
[----:B------:R-:W-:Y:S01]  /*0020*/  ELECT P0, URZ, PT ;  /* 0x00000000003f782f */ /* 0x000fe20003800000 */
[----:B------:R-:W-:Y:S01]  /*0030*/  BSSY B0, `(.L_x_0) ;  /* 0x000000f000007945 */ /* 0x000fe20003800000 */
[--C-:B0-----:R-:W-:Y:S02]  /*0040*/  SHF.R.U32.HI R0, RZ, 0x5, R11.reuse ;  /* 0x00000005ff007819 */ /* 0x101fe4000001160b */
[----:B------:R-:W-:-:S03]  /*0050*/  SHF.R.U32.HI R4, RZ, 0x7, R11 ;  /* 0x00000007ff047819 */ /* 0x000fc6000001160b */
[----:B------:R-:W0:Y:S04]  /*0060*/  SHFL.IDX PT, R2, R0, RZ, 0x1f ;  /* 0x00001fff00027589 */ /* 0x000e2800000e0000 */
[----:B------:R1:W2:Y:S01]  /*0070*/  SHFL.IDX PT, R5, R4, RZ, 0x1f ;  /* 0x00001fff04057589 */ /* 0x0002a200000e0000 */
[----:B0-----:R-:W-:-:S13]  /*0080*/  ISETP.NE.OR P0, PT, R2, RZ, !P0 ;  /* 0x000000ff0200720c */ /* 0x001fda0004705670 */
[----:B-12---:R-:W-:Y:S05]  /*0090*/  @P0 BRA `(.L_x_1) ;  /* 0x0000000000200947 */ /* 0x006fea0003800000 */
[----:B------:R-:W-:Y:S02]  /*00a0*/  ULDC.64 UR4, c[0x0][0x198] ;  /* 0x0000660000047ab9 */ /* 0x000fe40000000a00 */
[----:B------:R-:W-:Y:S02]  /*00b0*/  UIADD3 UR6, UP0, UR4, 0xf0, URZ ;  /* 0x000000f004067890 */ /* 0x000fe4000ff1e03f */
[----:B------:R-:W-:Y:S02]  /*00c0*/  UIADD3 UR4, UP1, UR4, 0x1f0, URZ ;  /* 0x000001f004047890 */ /* 0x000fe4000ff3e03f */
[----:B------:R-:W-:Y:S02]  /*00d0*/  UIADD3.X UR7, URZ, UR5, URZ, UP0, !UPT ;  /* 0x000000053f077290 */ /* 0x000fe400087fe43f */
[----:B------:R-:W-:-:S07]  /*00e0*/  UIADD3.X UR5, URZ, UR5, URZ, UP1, !UPT ;  /* 0x000000053f057290 */ /* 0x000fce0008ffe43f */
[----:B------:R0:W-:Y:S02]  /*00f0*/  UTMACCTL.PF [UR6] ;  /* 0x00000000060079b9 */ /* 0x0001e40008040000 */
[----:B------:R0:W-:Y:S02]  /*0100*/  UTMACCTL.PF [UR4] ;  /* 0x00000000040079b9 */ /* 0x0001e40008040000 */
[----:B0-----:R-:W-:Y:S01]  /*0110*/  NOP ;  /* 0x0000000000007918 */ /* 0x001fe20000000000 */
.L_x_1:
[----:B------:R-:W-:Y:S05]  /*0120*/  BSYNC B0 ;  /* 0x0000000000007941 */ /* 0x000fea0003800000 */
.L_x_0:
[----:B------:R-:W0:Y:S02]  /*0130*/  SHFL.IDX PT, R3, R0, RZ, 0x1f ;  /* 0x00001fff00037589 */ /* 0x000e2400000e0000 */
[----:B0-----:R-:W-:-:S13]  /*0140*/  ISETP.NE.AND P0, PT, R3, RZ, PT ;  /* 0x000000ff0300720c */ /* 0x001fda0003f05270 */
[----:B------:R-:W-:Y:S05]  /*0150*/  @P0 BRA `(.L_x_2) ;  /* 0x0000000000600947 */ /* 0x000fea0003800000 */
[----:B------:R-:W0:Y:S01]  /*0160*/  S2UR UR8, SR_CgaCtaId ;  /* 0x00000000000879c3 */ /* 0x000e220000008800 */
[----:B------:R-:W-:Y:S01]  /*0170*/  UMOV UR4, 0x400 ;  /* 0x0000040000047882 */ /* 0x000fe20000000000 */
[----:B------:R-:W-:Y:S01]  /*0180*/  UMOV UR5, 0x1 ;  /* 0x0000000100057882 */ /* 0x000fe20000000000 */
[----:B------:R-:W-:Y:S01]  /*0190*/  UMOV UR6, 0x80 ;  /* 0x0000008000067882 */ /* 0x000fe20000000000 */
[----:B------:R-:W-:Y:S01]  /*01a0*/  ELECT P0, URZ, PT ;  /* 0x00000000003f782f */ /* 0x000fe20003800000 */
[----:B------:R-:W-:-:S04]  /*01b0*/  UIADD3 UR6, -UR6, 0x100000, URZ ;  /* 0x0010000006067890 */ /* 0x000fc8000fffe13f */
[----:B------:R-:W-:Y:S02]  /*01c0*/  USHF.L.U32 UR7, UR6, 0xb, URZ ;  /* 0x0000000b06077899 */ /* 0x000fe4000800063f */
[----:B------:R-:W-:Y:S02]  /*01d0*/  USHF.L.U32 UR6, UR6, 0x1, URZ ;  /* 0x0000000106067899 */ /* 0x000fe4000800063f */
[----:B0-----:R-:W-:Y:S02]  /*01e0*/  ULEA UR8, UR8, UR4, 0x18 ;  /* 0x0000000408087291 */ /* 0x001fe4000f8ec03f */
[----:B------:R-:W-:-:S04]  /*01f0*/  UIADD3 UR4, -UR5, 0x100000, URZ ;  /* 0x0010000005047890 */ /* 0x000fc8000fffe13f */
[----:B------:R-:W-:Y:S02]  /*0200*/  USHF.L.U32 UR5, UR4, 0xb, URZ ;  /* 0x0000000b04057899 */ /* 0x000fe4000800063f */
[----:B------:R-:W-:Y:S01]  /*0210*/  USHF.L.U32 UR4, UR4, 0x1, URZ ;  /* 0x0000000104047899 */ /* 0x000fe2000800063f */
[----:B------:R-:W0:Y:S11]  /*0220*/  FENCE.VIEW.ASYNC.S ;  /* 0x00000000000073c6 */ /* 0x000e360000000000 */
[----:B0-----:R0:W1:Y:S01]  /*0230*/  SYNCS.EXCH.64 URZ, [UR8], UR4 ;  /* 0x00000004083f75b2 */ /* 0x0010620008000100 */
[----:B------:R0:W2:Y:S01]  /*0240*/  SYNCS.EXCH.64 URZ, [UR8+0x28], UR6 ;  /* 0x00002806083f75b2 */ /* 0x0000a20008000100 */
[----:B------:R0:W3:Y:S01]  /*0250*/  SYNCS.EXCH.64 URZ, [UR8+0x8], UR4 ;  /* 0x00000804083f75b2 */ /* 0x0000e20008000100 */
[----:B------:R0:W4:Y:S01]  /*0260*/  SYNCS.EXCH.64 URZ, [UR8+0x30], UR6 ;  /* 0x00003006083f75b2 */ /* 0x0001220008000100 */
[----:B------:R0:W0:Y:S01]  /*0270*/  SYNCS.EXCH.64 URZ, [UR8+0x10], UR4 ;  /* 0x00001004083f75b2 */ /* 0x0000220008000100 */
[----:B------:R0:W0:Y:S01]  /*0280*/  SYNCS.EXCH.64 URZ, [UR8+0x38], UR6 ;  /* 0x00003806083f75b2 */ /* 0x0000220008000100 */
[----:B------:R0:W0:Y:S01]  /*0290*/  SYNCS.EXCH.64 URZ, [UR8+0x18], UR4 ;  /* 0x00001804083f75b2 */ /* 0x0000220008000100 */
[----:B------:R0:W0:Y:S01]  /*02a0*/  SYNCS.EXCH.64 URZ, [UR8+0x40], UR6 ;  /* 0x00004006083f75b2 */ /* 0x0000220008000100 */
[----:B------:R0:W0:Y:S01]  /*02b0*/  SYNCS.EXCH.64 URZ, [UR8+0x20], UR4 ;  /* 0x00002004083f75b2 */ /* 0x0000220008000100 */
[----:B------:R0:W0:Y:S01]  /*02c0*/  SYNCS.EXCH.64 URZ, [UR8+0x48], UR6 ;  /* 0x00004806083f75b2 */ /* 0x0000220008000100 */
[----:B------:R-:W-:Y:S01]  /*02d0*/  NOP ;  /* 0x0000000000007918 */ /* 0x000fe20000000000 */
.L_x_2:
[----:B------:R-:W5:Y:S01]  /*02e0*/  SHFL.IDX PT, R6, R0, RZ, 0x1f ;  /* 0x00001fff00067589 */ /* 0x000f6200000e0000 */
[----:B------:R-:W-:Y:S01]  /*02f0*/  ELECT P0, URZ, PT ;  /* 0x00000000003f782f */ /* 0x000fe20003800000 */
[----:B------:R-:W-:Y:S01]  /*0300*/  NOP ;  /* 0x0000000000007918 */ /* 0x000fe20000000000 */
[----:B------:R-:W-:Y:S01]  /*0310*/  ELECT P1, URZ, PT ;  /* 0x00000000003f782f */ /* 0x000fe20003820000 */
[----:B------:R1:W2:Y:S01]  /*0320*/  SHFL.IDX PT, R3, R0, RZ, 0x1f ;  /* 0x00001fff00037589 */ /* 0x0002a200000e0000 */
[----:B0-----:R-:W-:Y:S01]  /*0330*/  UMOV UR4, 0x20 ;  /* 0x0000002000047882 */ /* 0x001fe20000000000 */
[----:B------:R-:W-:Y:S01]  /*0340*/  UMOV UR11, 0x80 ;  /* 0x00000080000b7882 */ /* 0x000fe20000000000 */
[----:B------:R-:W-:Y:S01]  /*0350*/  ULDC.64 UR12, c[0x0][0x598] ;  /* 0x00016600000c7ab9 */ /* 0x000fe20000000a00 */
[----:B------:R-:W0:Y:S01]  /*0360*/  SHFL.IDX PT, R4, R4, RZ, 0x1f ;  /* 0x00001fff04047589 */ /* 0x000e2200000e0000 */
[----:B------:R-:W-:Y:S01]  /*0370*/  NOP ;  /* 0x0000000000007918 */ /* 0x000fe20000000000 */
[----:B------:R-:W-:Y:S01]  /*0380*/  VIADD R33, R5, 0xffffffff ;  /* 0xffffffff05217836 */ /* 0x000fe20000000000 */
[----:B------:R-:W-:Y:S01]  /*0390*/  ULDC.64 UR24, c[0x0][0x208] ;  /* 0x0000820000187ab9 */ /* 0x000fe20000000a00 */
[----:B-1----:R-:W-:-:S02]  /*03a0*/  SHF.R.S32.HI R0, RZ, 0x1f, R11 ;  /* 0x0000001fff007819 */ /* 0x002fc4000001140b */
[----:B------:R-:W-:Y:S02]  /*03b0*/  ISETP.NE.AND P2, PT, R5, RZ, PT ;  /* 0x000000ff0500720c */ /* 0x000fe40003f45270 */
[----:B------:R-:W-:Y:S02]  /*03c0*/  LEA.HI R0, R0, R11, RZ, 0x7 ;  /* 0x0000000b00007211 */ /* 0x000fe400078f38ff */
[----:B------:R-:W-:Y:S02]  /*03d0*/  ISETP.GE.U32.AND P3, PT, R33, 0x2, PT ;  /* 0x000000022100780c */ /* 0x000fe40003f66070 */
[----:B------:R-:W-:Y:S02]  /*03e0*/  LOP3.LUT R0, R0, 0xffffff80, RZ, 0xc0, !PT ;  /* 0xffffff8000007812 */ /* 0x000fe400078ec0ff */
[----:B-----5:R-:W-:-:S03]  /*03f0*/  ISETP.NE.OR P0, PT, R6, RZ, !P0 ;  /* 0x000000ff0600720c */ /* 0x020fc60004705670 */
[----:B------:R-:W-:Y:S01]  /*0400*/  IMAD.IADD R10, R11, 0x1, -R0 ;  /* 0x000000010b0a7824 */ /* 0x000fe200078e0a00 */
[----:B--2---:R-:W-:Y:S02]  /*0410*/  ISETP.NE.OR P1, PT, R3, RZ, !P1 ;  /* 0x000000ff0300720c */ /* 0x004fe40004f25670 */
[----:B------:R-:W-:-:S04]  /*0420*/  SHF.R.S32.HI R3, RZ, 0x1f, R2 ;  /* 0x0000001fff037819 */ /* 0x000fc80000011402 */
[----:B------:R-:W-:-:S03]  /*0430*/  LEA.HI R3, R3, R2, RZ, 0x2 ;  /* 0x0000000203037211 */ /* 0x000fc600078f10ff */
[----:B------:R-:W-:Y:S01]  /*0440*/  VOTEU.ALL UP0, P0 ;  /* 0x00000000003f7886 */ /* 0x000fe20000000000 */
[----:B------:R-:W-:-:S03]  /*0450*/  LOP3.LUT R3, R3, 0xfffffffc, RZ, 0xc0, !PT ;  /* 0xfffffffc03037812 */ /* 0x000fc600078ec0ff */
[----:B------:R-:W-:Y:S01]  /*0460*/  VOTEU.ALL UP1, P1 ;  /* 0x00000000003f7886 */ /* 0x000fe20000820000 */
[----:B------:R-:W1:Y:S01]  /*0470*/  @!UP0 S2UR UR7, SR_CgaCtaId ;  /* 0x00000000000789c3 */ /* 0x000e620000008800 */
[----:B------:R-:W-:Y:S01]  /*0480*/  @!UP0 UMOV UR6, 0x400 ;  /* 0x0000040000068882 */ /* 0x000fe20000000000 */
[----:B------:R-:W-:-:S04]  /*0490*/  @!UP0 UIADD3 UR4, -UR4, 0x100000, URZ ;  /* 0x0010000004048890 */ /* 0x000fc8000fffe13f */
[----:B------:R-:W-:Y:S02]  /*04a0*/  @!UP0 USHF.L.U32 UR5, UR4, 0xb, URZ ;  /* 0x0000000b04058899 */ /* 0x000fe4000800063f */
[----:B------:R-:W-:Y:S01]  /*04b0*/  @!UP0 USHF.L.U32 UR4, UR4, 0x1, URZ ;  /* 0x0000000104048899 */ /* 0x000fe2000800063f */
[----:B------:R-:W-:Y:S01]  /*04c0*/  IMAD.IADD R20, R2, 0x1, -R3 ;  /* 0x0000000102147824 */ /* 0x000fe200078e0a03 */
[----:B------:R-:W-:Y:S01]  /*04d0*/  @!UP1 UMOV UR9, 0x400 ;  /* 0x0000040000099882 */ /* 0x000fe20000000000 */
[----:B------:R-:W-:Y:S01]  /*04e0*/  VOTEU.ALL UP2, P1 ;  /* 0x00000000003f7886 */ /* 0x000fe20000840000 */
[----:B------:R-:W-:Y:S01]  /*04f0*/  VOTEU.ALL UP3, P1 ;  /* 0x00000000003f7886 */ /* 0x000fe20000860000 */
[----:B------:R-:W-:Y:S01]  /*0500*/  VOTEU.ALL UP4, P1 ;  /* 0x00000000003f7886 */ /* 0x000fe20000880000 */
[----:B------:R-:W2:Y:S01]  /*0510*/  @!UP1 S2UR UR10, SR_CgaCtaId ;  /* 0x00000000000a99c3 */ /* 0x000ea20000008800 */
[----:B------:R-:W-:Y:S01]  /*0520*/  VOTEU.ALL UP5, P1 ;  /* 0x00000000003f7886 */ /* 0x000fe200008a0000 */
[----:B------:R-:W-:-:S04]  /*0530*/  ISETP.NE.U32.AND P1, PT, RZ, UR12, PT ;  /* 0x0000000cff007c0c */ /* 0x000fc8000bf25070 */
[----:B------:R-:W-:Y:S01]  /*0540*/  ISETP.NE.AND.EX P1, PT, RZ, UR13, PT, P1 ;  /* 0x0000000dff007c0c */ /* 0x000fe2000bf25310 */
[----:B-1----:R-:W-:Y:S02]  /*0550*/  @!UP0 ULEA UR8, UR7, UR6, 0x18 ;  /* 0x0000000607088291 */ /* 0x002fe4000f8ec03f */
[----:B------:R-:W-:-:S04]  /*0560*/  @!UP1 UIADD3 UR6, -UR11, 0x100000, URZ ;  /* 0x001000000b069890 */ /* 0x000fc8000fffe13f */
[----:B------:R-:W-:Y:S02]  /*0570*/  @!UP1 USHF.L.U32 UR7, UR6, 0xb, URZ ;  /* 0x0000000b06079899 */ /* 0x000fe4000800063f */
[----:B------:R-:W-:Y:S01]  /*0580*/  @!UP1 USHF.L.U32 UR6, UR6, 0x1, URZ ;  /* 0x0000000106069899 */ /* 0x000fe2000800063f */
[----:B0-----:R-:W-:Y:S01]  /*0590*/  R2UR UR11, R4 ;  /* 0x00000000040b72ca */ /* 0x001fe200000e0000 */
[----:B------:R-:W-:Y:S01]  /*05a0*/  VOTEU.ALL UP0, P0 ;  /* 0x00000000003f7886 */ /* 0x000fe20000000000 */
[----:B--2---:R-:W-:Y:S01]  /*05b0*/  @!UP1 ULEA UR9, UR10, UR9, 0x18 ;  /* 0x000000090a099291 */ /* 0x004fe2000f8ec03f */
[----:B------:R-:W-:Y:S01]  /*05c0*/  VOTEU.ALL UP1, P0 ;  /* 0x00000000003f7886 */ /* 0x000fe20000020000 */
[C---:B------:R-:W-:Y:S01]  /*05d0*/  ISETP.NE.AND P0, PT, R20.reuse, 0x3, PT ;  /* 0x000000031400780c */ /* 0x040fe20003f05270 */
[----:B------:R-:W0:Y:S02]  /*05e0*/  FENCE.VIEW.ASYNC.S ;  /* 0x00000000000073c6 */ /* 0x000e240000000000 */
[----:B0-----:R0:W3:Y:S01]  /*05f0*/  @!UP0 SYNCS.EXCH.64 URZ, [UR8+0x80], UR4 ;  /* 0x00008004083f85b2 */ /* 0x0010e20008000100 */
[----:B------:R-:W-:-:S04]  /*0600*/  ISETP.EQ.OR P0, PT, R20, RZ, !P0 ;  /* 0x000000ff1400720c */ /* 0x000fc80004702670 */
[----:B------:R-:W-:-:S04]  /*0610*/  ISETP.EQ.AND P0, PT, R5, RZ, P0 ;  /* 0x000000ff0500720c */ /* 0x000fc80000702270 */
[----:B------:R-:W-:-:S04]  /*0620*/  SEL R7, RZ, 0x1, !P0 ;  /* 0x00000001ff077807 */ /* 0x000fc80004000000 */
[----:B------:R-:W-:Y:S01]  /*0630*/  SEL R7, R7, 0x2, P3 ;  /* 0x0000000207077807 */ /* 0x000fe20001800000 */
[----:B------:R0:W3:Y:S01]  /*0640*/  @!UP1 SYNCS.EXCH.64 URZ, [UR8+0x88], UR4 ;  /* 0x00008804083f95b2 */ /* 0x0000e20008000100 */
[----:B------:R-:W-:Y:S01]  /*0650*/  NOP ;  /* 0x0000000000007918 */ /* 0x000fe20000000000 */
[----:B------:R0:W3:Y:S01]  /*0660*/  @!UP2 SYNCS.EXCH.64 URZ, [UR9+0x60], UR6 ;  /* 0x00006006093fa5b2 */ /* 0x0000e20008000100 */
[----:B------:R0:W3:Y:S01]  /*0670*/  @!UP3 SYNCS.EXCH.64 URZ, [UR9+0x68], UR6 ;  /* 0x00006806093fb5b2 */ /* 0x0000e20008000100 */
[----:B------:R0:W3:Y:S01]  /*0680*/  @!UP4 SYNCS.EXCH.64 URZ, [UR9+0x70], UR6 ;  /* 0x00007006093fc5b2 */ /* 0x0000e20008000100 */
[----:B------:R0:W3:Y:S01]  /*0690*/  @!UP5 SYNCS.EXCH.64 URZ, [UR9+0x78], UR6 ;  /* 0x00007806093fd5b2 */ /* 0x0000e20008000100 */
[----:B------:R-:W-:Y:S01]  /*06a0*/  NOP ;  /* 0x0000000000007918 */ /* 0x000fe20000000000 */
[----:B---34-:R-:W-:Y:S06]  /*06b0*/  BAR.SYNC.DEFER_BLOCKING 0x0 ;  /* 0x0000000000007b1d */ /* 0x018fec0000010000 */
[----:B0-----:R-:W-:Y:S05]  /*06c0*/  @!P1 BRA `(.L_x_3) ;  /* 0x00000000001c9947 */ /* 0x001fea0003800000 */
[----:B------:R-:W0:Y:S02]  /*06d0*/  LDC.64 R2, c[0x0][0x598] ;  /* 0x00016600ff027b82 */ /* 0x000e240000000a00 */
[----:B0-----:R-:W2:Y:S02]  /*06e0*/  LDG.E.64 R2, desc[UR24][R2.64] ;  /* 0x0000001802027981 */ /* 0x001ea4000c1e1b00 */
[----:B--2---:R-:W-:-:S04]  /*06f0*/  ISETP.NE.U32.AND P0, PT, R2, RZ, PT ;  /* 0x000000ff0200720c */ /* 0x004fc80003f05070 */
[----:B------:R-:W-:-:S13]  /*0700*/  ISETP.NE.AND.EX P0, PT, R3, RZ, PT, P0 ;  /* 0x000000ff0300720c */ /* 0x000fda0003f05300 */
[----:B------:R-:W-:Y:S05]  /*0710*/  @!P0 BRA `(.L_x_3) ;  /* 0x0000000000088947 */ /* 0x000fea0003800000 */
[----:B------:R2:W5:Y:S01]  /*0720*/  LD.E R12, desc[UR24][R2.64] ;  /* 0x00000018020c7980 */ /* 0x000562000c101900 */
[----:B------:R-:W-:Y:S05]  /*0730*/  BRA `(.L_x_4) ;  /* 0x0000000000207947 */ /* 0x000fea0003800000 */
.L_x_3:
[----:B------:R-:W-:Y:S02]  /*0740*/  ULDC.64 UR4, c[0x0][0x588] ;  /* 0x0001620000047ab9 */ /* 0x000fe40000000a00 */
[----:B------:R-:W-:-:S04]  /*0750*/  ISETP.NE.U32.AND P0, PT, RZ, UR4, PT ;  /* 0x00000004ff007c0c */ /* 0x000fc8000bf05070 */
[----:B------:R-:W-:-:S13]  /*0760*/  ISETP.NE.AND.EX P0, PT, RZ, UR5, PT, P0 ;  /* 0x00000005ff007c0c */ /* 0x000fda000bf05300 */
[----:B------:R-:W-:Y:S05]  /*0770*/  @!P0 BRA `(.L_x_5) ;  /* 0x00000000000c8947 */ /* 0x000fea0003800000 */
[----:B------:R-:W0:Y:S02]  /*0780*/  LDC.64 R12, c[0x0][0x588] ;  /* 0x00016200ff0c7b82 */ /* 0x000e240000000a00 */
[----:B0-----:R1:W5:Y:S01]  /*0790*/  LDG.E R12, desc[UR24][R12.64] ;  /* 0x000000180c0c7981 */ /* 0x001362000c1e1900 */
[----:B------:R-:W-:Y:S05]  /*07a0*/  BRA `(.L_x_4) ;  /* 0x0000000000047947 */ /* 0x000fea0003800000 */
.L_x_5:
[----:B------:R-:W0:Y:S02]  /*07b0*/  LDC R12, c[0x0][0x580] ;  /* 0x00016000ff0c7b82 */ /* 0x000e240000000800 */
.L_x_4:
[----:B------:R-:W-:Y:S02]  /*07c0*/  ULDC.64 UR4, c[0x0][0x5a0] ;  /* 0x0001680000047ab9 */ /* 0x000fe40000000a00 */
[----:B------:R-:W-:-:S04]  /*07d0*/  ISETP.NE.U32.AND P0, PT, RZ, UR4, PT ;  /* 0x00000004ff007c0c */ /* 0x000fc8000bf05070 */
[----:B------:R-:W-:-:S13]  /*07e0*/  ISETP.NE.AND.EX P0, PT, RZ, UR5, PT, P0 ;  /* 0x00000005ff007c0c */ /* 0x000fda000bf05300 */
[----:B------:R-:W-:Y:S05]  /*07f0*/  @!P0 BRA `(.L_x_6) ;  /* 0x00000000001c8947 */ /* 0x000fea0003800000 */
[----:B--2---:R-:W2:Y:S02]  /*0800*/  LDC.64 R2, c[0x0][0x5a0] ;  /* 0x00016800ff027b82 */ /* 0x004ea40000000a00 */
[----:B--2---:R-:W2:Y:S02]  /*0810*/  LDG.E.64 R2, desc[UR24][R2.64] ;  /* 0x0000001802027981 */ /* 0x004ea4000c1e1b00 */
[----:B--2---:R-:W-:-:S04]  /*0820*/  ISETP.NE.U32.AND P0, PT, R2, RZ, PT ;  /* 0x000000ff0200720c */ /* 0x004fc80003f05070 */
[----:B------:R-:W-:-:S13]  /*0830*/  ISETP.NE.AND.EX P0, PT, R3, RZ, PT, P0 ;  /* 0x000000ff0300720c */ /* 0x000fda0003f05300 */
[----:B------:R-:W-:Y:S05]  /*0840*/  @!P0 BRA `(.L_x_6) ;  /* 0x0000000000088947 */ /* 0x000fea0003800000 */
[----:B-1----:R4:W5:Y:S01]  /*0850*/  LD.E R13, desc[UR24][R2.64] ;  /* 0x00000018020d7980 */ /* 0x002962000c101900 */
[----:B------:R-:W-:Y:S05]  /*0860*/  BRA `(.L_x_7) ;  /* 0x0000000000207947 */ /* 0x000fea0003800000 */
.L_x_6:
[----:B------:R-:W-:Y:S02]  /*0870*/  ULDC.64 UR4, c[0x0][0x590] ;  /* 0x0001640000047ab9 */ /* 0x000fe40000000a00 */
[----:B------:R-:W-:-:S04]  /*0880*/  ISETP.NE.U32.AND P0, PT, RZ, UR4, PT ;  /* 0x00000004ff007c0c */ /* 0x000fc8000bf05070 */
[----:B------:R-:W-:-:S13]  /*0890*/  ISETP.NE.AND.EX P0, PT, RZ, UR5, PT, P0 ;  /* 0x00000005ff007c0c */ /* 0x000fda000bf05300 */
[----:B------:R-:W-:Y:S05]  /*08a0*/  @!P0 BRA `(.L_x_8) ;  /* 0x00000000000c8947 */ /* 0x000fea0003800000 */
[----:B--2---:R-:W1:Y:S02]  /*08b0*/  LDC.64 R2, c[0x0][0x590] ;  /* 0x00016400ff027b82 */ /* 0x004e640000000a00 */
[----:B-1----:R3:W5:Y:S01]  /*08c0*/  LDG.E R13, desc[UR24][R2.64] ;  /* 0x00000018020d7981 */ /* 0x002762000c1e1900 */
[----:B------:R-:W-:Y:S05]  /*08d0*/  BRA `(.L_x_7) ;  /* 0x0000000000047947 */ /* 0x000fea0003800000 */
.L_x_8:
[----:B-1----:R-:W1:Y:S02]  /*08e0*/  LDC R13, c[0x0][0x584] ;  /* 0x00016100ff0d7b82 */ /* 0x002e640000000800 */
.L_x_7:
[----:B------:R-:W0:Y:S01]  /*08f0*/  LDC R0, c[0x0][0x65c] ;  /* 0x00019700ff007b82 */ /* 0x000e220000000800 */
[----:B------:R-:W2:Y:S01]  /*0900*/  S2R R21, SR_CTAID.Y ;  /* 0x0000000000157919 */ /* 0x000ea20000002600 */
[----:B------:R-:W-:Y:S01]  /*0910*/  ULDC UR5, c[0x0][0x28c] ;  /* 0x0000a30000057ab9 */ /* 0x000fe20000000800 */
[----:B------:R-:W-:Y:S01]  /*0920*/  ISETP.NE.AND P0, PT, R5, 0x2, PT ;  /* 0x000000020500780c */ /* 0x000fe20003f05270 */
[----:B------:R-:W-:Y:S01]  /*0930*/  UIADD3 UR5, UR5, 0xff, URZ ;  /* 0x000000ff05057890 */ /* 0x000fe2000fffe03f */
[----:B------:R-:W1:Y:S01]  /*0940*/  S2R R14, SR_CTAID.X ;  /* 0x00000000000e7919 */ /* 0x000e620000002500 */
[----:B------:R-:W-:Y:S01]  /*0950*/  UMOV UR17, URZ ;  /* 0x0000003f00117c82 */ /* 0x000fe20008000000 */
[----:B------:R-:W-:Y:S01]  /*0960*/  UMOV UR4, URZ ;  /* 0x0000003f00047c82 */ /* 0x000fe20008000000 */
[----:B------:R-:W-:Y:S01]  /*0970*/  USHF.R.S32.HI UR8, URZ, 0x1f, UR5 ;  /* 0x0000001f3f087899 */ /* 0x000fe20008011405 */
[----:B------:R-:W-:-:S03]  /*0980*/  ULDC.64 UR12, c[0x0][0x650] ;  /* 0x00019400000c7ab9 */ /* 0x000fc60000000a00 */
[----:B------:R-:W-:Y:S01]  /*0990*/  ULEA.HI UR8, UR8, UR5, URZ, 0x8 ;  /* 0x0000000508087291 */ /* 0x000fe2000f8f403f */
[----:B0-----:R-:W-:-:S13]  /*09a0*/  ISETP.NE.AND P3, PT, R0, 0x1, PT ;  /* 0x000000010000780c */ /* 0x001fda0003f65270 */
[----:B------:R-:W1:Y:S01]  /*09b0*/  @P3 LDC R15, c[0x0][0x10] ;  /* 0x00000400ff0f3b82 */ /* 0x000e620000000800 */
[----:B--234-:R-:W-:Y:S02]  /*09c0*/  @P3 IMAD.MOV.U32 R2, RZ, RZ, R21 ;  /* 0x000000ffff023224 */ /* 0x01cfe400078e0015 */
[----:B------:R-:W-:Y:S02]  /*09d0*/  @P3 IMAD.MOV.U32 R3, RZ, RZ, RZ ;  /* 0x000000ffff033224 */ /* 0x000fe400078e00ff */
[----:B------:R-:W-:-:S03]  /*09e0*/  @P3 IMAD.MOV.U32 R5, RZ, RZ, RZ ;  /* 0x000000ffff053224 */ /* 0x000fc600078e00ff */
[----:B------:R-:W0:Y:S01]  /*09f0*/  @!P3 LDC R9, c[0x0][0xc] ;  /* 0x00000300ff09bb82 */ /* 0x000e220000000800 */
[----:B------:R-:W-:Y:S01]  /*0a00*/  ULDC UR6, c[0x0][0xc] ;  /* 0x0000030000067ab9 */ /* 0x000fe20000000800 */
[----:B------:R-:W-:Y:S02]  /*0a10*/  ULDC UR7, c[0x0][0x10] ;  /* 0x0000040000077ab9 */ /* 0x000fe40000000800 */
[----:B------:R-:W-:-:S04]  /*0a20*/  UIMAD.WIDE.U32 UR6, UR6, UR7, URZ ;  /* 0x00000007060672a5 */ /* 0x000fc8000f8e003f */
[----:B------:R-:W2:Y:S01]  /*0a30*/  LDC R8, c[0x0][0x14] ;  /* 0x00000500ff087b82 */ /* 0x000ea20000000800 */
[----:B-1----:R-:W-:-:S04]  /*0a40*/  @P3 IMAD.WIDE.U32 R2, R14, R15, R2 ;  /* 0x0000000f0e023225 */ /* 0x002fc800078e0002 */
[----:B------:R-:W-:Y:S02]  /*0a50*/  IMAD.MOV.U32 R15, RZ, RZ, RZ ;  /* 0x000000ffff0f7224 */ /* 0x000fe400078e00ff */
[----:B------:R-:W-:Y:S02]  /*0a60*/  @P3 IMAD.IADD R3, R3, 0x1, R5 ;  /* 0x0000000103033824 */ /* 0x000fe400078e0205 */
[----:B0-----:R-:W-:-:S04]  /*0a70*/  @!P3 IMAD.WIDE.U32 R4, R9, R21, R14 ;  /* 0x000000150904b225 */ /* 0x001fc800078e000e */
[----:B------:R-:W-:Y:S02]  /*0a80*/  @!P3 IMAD.MOV.U32 R2, RZ, RZ, R4 ;  /* 0x000000ffff02b224 */ /* 0x000fe400078e0004 */
[----:B------:R-:W-:Y:S02]  /*0a90*/  @!P3 IMAD.MOV.U32 R3, RZ, RZ, R5 ;  /* 0x000000ffff03b224 */ /* 0x000fe400078e0005 */
[C---:B--2---:R-:W-:Y:S02]  /*0aa0*/  IMAD R17, R8.reuse, UR7, RZ ;  /* 0x0000000708117c24 */ /* 0x044fe4000f8e02ff */
[----:B------:R-:W-:Y:S01]  /*0ab0*/  IMAD.WIDE.U32 R8, R8, UR6, RZ ;  /* 0x0000000608087c25 */ /* 0x000fe2000f8e00ff */
[----:B------:R-:W-:-:S03]  /*0ac0*/  USHF.R.S32.HI UR6, URZ, 0x8, UR8 ;  /* 0x000000083f067899 */ /* 0x000fc60008011408 */
[----:B------:R-:W-:Y:S01]  /*0ad0*/  IMAD.IADD R0, R9, 0x1, R17 ;  /* 0x0000000109007824 */ /* 0x000fe200078e0211 */
[----:B------:R-:W-:Y:S08]  /*0ae0*/  @P0 BRA `(.L_x_9) ;  /* 0x0000000000200947 */ /* 0x000ff00003800000 */
[----:B------:R-:W-:Y:S01]  /*0af0*/  UISETP.GE.U32.AND UP0, UPT, UR6, 0x5, UPT ;  /* 0x000000050600788c */ /* 0x000fe2000bf06070 */
[----:B------:R-:W-:Y:S01]  /*0b00*/  IADD3 R2, P0, R2, R8, RZ ;  /* 0x0000000802027210 */ /* 0x000fe20007f1e0ff */
[----:B------:R-:W-:-:S04]  /*0b10*/  UIMAD.WIDE.U32 UR4, UR6, -0x33333333, URZ ;  /* 0xcccccccd060478a5 */ /* 0x000fc8000f8e003f */
[----:B------:R-:W-:Y:S01]  /*0b20*/  USHF.R.U32.HI UR5, URZ, 0x2, UR5 ;  /* 0x000000023f057899 */ /* 0x000fe20008011605 */
[----:B------:R-:W-:Y:S02]  /*0b30*/  IMAD.X R3, R0, 0x1, R3, P0 ;  /* 0x0000000100037824 */ /* 0x000fe400000e0603 */
[----:B------:R-:W-:Y:S01]  /*0b40*/  UMOV UR4, URZ ;  /* 0x0000003f00047c82 */ /* 0x000fe20008000000 */
[----:B------:R-:W-:Y:S02]  /*0b50*/  UIMAD UR17, UR5, -0x5, UR6 ;  /* 0xfffffffb051178a4 */ /* 0x000fe4000f8e0206 */
[----:B------:R-:W-:-:S12]  /*0b60*/  @UP0 ULOP3.LUT UR4, UR5, 0x1, URZ, 0xc0, !UPT ;  /* 0x0000000105040892 */ /* 0x000fd8000f8ec03f */
.L_x_9:
[----:B------:R-:W-:Y:S01]  /*0b70*/  ISETP.GE.U32.AND P0, PT, R2, UR12, PT ;  /* 0x0000000c02007c0c */ /* 0x000fe2000bf06070 */
[----:B------:R-:W-:Y:S01]  /*0b80*/  IMAD.MOV.U32 R6, RZ, RZ, -0x1 ;  /* 0xffffffffff067424 */ /* 0x000fe200078e00ff */
[----:B------:R-:W-:Y:S01]  /*0b90*/  PRMT R16, RZ, 0x7610, R16 ;  /* 0x00007610ff107816 */ /* 0x000fe20000000010 */
[----:B------:R-:W-:Y:S01]  /*0ba0*/  IMAD.MOV.U32 R5, RZ, RZ, -0x1 ;  /* 0xffffffffff057424 */ /* 0x000fe200078e00ff */
[----:B------:R-:W-:Y:S01]  /*0bb0*/  ISETP.GE.U32.AND.EX P0, PT, R3, UR13, PT, P0 ;  /* 0x0000000d03007c0c */ /* 0x000fe2000bf06100 */
[----:B------:R-:W-:-:S12]  /*0bc0*/  IMAD.MOV.U32 R4, RZ, RZ, -0x1 ;  /* 0xffffffffff047424 */ /* 0x000fd800078e00ff */
[----:B------:R-:W-:Y:S05]  /*0bd0*/  @P0 BRA `(.L_x_10) ;  /* 0x00000004005c0947 */ /* 0x000fea0003800000 */
[----:B------:R-:W0:Y:S01]  /*0be0*/  LDC.64 R24, c[0x0][0x628] ;  /* 0x00018a00ff187b82 */ /* 0x000e220000000a00 */
[----:B------:R-:W-:Y:S02]  /*0bf0*/  IMAD.MOV.U32 R4, RZ, RZ, R2 ;  /* 0x000000ffff047224 */ /* 0x000fe400078e0002 */
[----:B------:R-:W-:-:S05]  /*0c00*/  IMAD.MOV.U32 R5, RZ, RZ, R3 ;  /* 0x000000ffff057224 */ /* 0x000fca00078e0003 */
[----:B------:R-:W1:Y:S08]  /*0c10*/  LDC R6, c[0x0][0x630] ;  /* 0x00018c00ff067b82 */ /* 0x000e700000000800 */
[----:B------:R-:W2:Y:S01]  /*0c20*/  LDC.64 R26, c[0x0][0x620] ;  /* 0x00018800ff1a7b82 */ /* 0x000ea20000000a00 */
[----:B0-----:R-:W-:-:S04]  /*0c30*/  ISETP.NE.U32.AND P0, PT, R24, RZ, PT ;  /* 0x000000ff1800720c */ /* 0x001fc80003f05070 */
[----:B------:R-:W-:-:S13]  /*0c40*/  ISETP.NE.AND.EX P0, PT, R25, RZ, PT, P0 ;  /* 0x000000ff1900720c */ /* 0x000fda0003f05300 */
[----:B-12---:R-:W-:Y:S05]  /*0c50*/  @!P0 BRA `(.L_x_11) ;  /* 0x0000000000288947 */ /* 0x006fea0003800000 */
[----:B------:R-:W0:Y:S02]  /*0c60*/  LDC R19, c[0x0][0x634] ;  /* 0x00018d00ff137b82 */ /* 0x000e240000000800 */
[----:B0-----:R-:W-:-:S05]  /*0c70*/  IADD3 R19, P0, R2, R19, RZ ;  /* 0x0000001302137210 */ /* 0x001fca0007f1e0ff */
[----:B------:R-:W-:-:S04]  /*0c80*/  IMAD.X R23, RZ, RZ, R3, P0 ;  /* 0x000000ffff177224 */ /* 0x000fc800000e0603 */
[----:B------:R-:W-:-:S04]  /*0c90*/  IMAD.WIDE.U32 R4, R23, R24, RZ ;  /* 0x0000001817047225 */ /* 0x000fc800078e00ff */
[----:B------:R-:W-:-:S04]  /*0ca0*/  IMAD.WIDE.U32 R16, P0, R19, R25, R4 ;  /* 0x0000001913107225 */ /* 0x000fc80007800004 */
[----:B------:R-:W-:-:S04]  /*0cb0*/  IMAD.WIDE.U32 R4, R19, R24, RZ ;  /* 0x0000001813047225 */ /* 0x000fc800078e00ff */
[----:B------:R-:W-:Y:S01]  /*0cc0*/  IMAD.X R19, RZ, RZ, RZ, P0 ;  /* 0x000000ffff137224 */ /* 0x000fe200000e06ff */
[----:B------:R-:W-:Y:S01]  /*0cd0*/  IADD3 RZ, P0, R5, R16, RZ ;  /* 0x0000001005ff7210 */ /* 0x000fe20007f1e0ff */
[----:B------:R-:W-:-:S04]  /*0ce0*/  IMAD.MOV.U32 R18, RZ, RZ, R17 ;  /* 0x000000ffff127224 */ /* 0x000fc800078e0011 */
[----:B------:R-:W-:-:S08]  /*0cf0*/  IMAD.WIDE.U32.X R4, R23, R25, R18, P0 ;  /* 0x0000001917047225 */ /* 0x000fd000000e0412 */
.L_x_11:
[--C-:B------:R-:W-:Y:S01]  /*0d00*/  SHF.R.U64 R32, R4, R6, R5.reuse ;  /* 0x0000000604207219 */ /* 0x100fe20000001205 */
[----:B------:R-:W0:Y:S01]  /*0d10*/  LDC.64 R28, c[0x0][0x640] ;  /* 0x00019000ff1c7b82 */ /* 0x000e220000000a00 */
[----:B------:R-:W-:Y:S01]  /*0d20*/  I2FP.F32.U32 R4, R14 ;  /* 0x0000000e00047245 */ /* 0x000fe20000201000 */
[----:B------:R-:W-:Y:S01]  /*0d30*/  ULDC UR5, c[0x0][0x150] ;  /* 0x0000540000057ab9 */ /* 0x000fe20000000800 */
[----:B------:R-:W-:Y:S02]  /*0d40*/  SHF.R.U32.HI R5, RZ, R6, R5 ;  /* 0x00000006ff057219 */ /* 0x000fe40000011605 */
[----:B------:R-:W-:Y:S01]  /*0d50*/  IADD3 R17, P0, RZ, -R32, RZ ;  /* 0x80000020ff117210 */ /* 0x000fe20007f1e0ff */
[----:B------:R-:W-:Y:S01]  /*0d60*/  FMUL R6, R4, UR5 ;  /* 0x0000000504067c20 */ /* 0x000fe20008400000 */
[----:B------:R-:W-:Y:S01]  /*0d70*/  ULDC UR5, c[0x0][0x154] ;  /* 0x0000550000057ab9 */ /* 0x000fe20000000800 */
[----:B------:R-:W1:Y:S02]  /*0d80*/  LDC R18, c[0x0][0x618] ;  /* 0x00018600ff127b82 */ /* 0x000e640000000800 */
[----:B------:R-:W-:-:S02]  /*0d90*/  IMAD.X R19, RZ, RZ, ~R5, P0 ;  /* 0x000000ffff137224 */ /* 0x000fc400000e0e05 */
[----:B------:R-:W2:Y:S01]  /*0da0*/  F2I.U32.TRUNC.NTZ R6, R6 ;  /* 0x0000000600067305 */ /* 0x000ea2000020f000 */
[----:B------:R-:W-:-:S03]  /*0db0*/  IMAD.WIDE.U32 R4, R17, R26, R2 ;  /* 0x0000001a11047225 */ /* 0x000fc600078e0002 */
[----:B------:R-:W3:Y:S01]  /*0dc0*/  LDC R15, c[0x0][0x144] ;  /* 0x00005100ff0f7b82 */ /* 0x000ee20000000800 */
[----:B------:R-:W-:-:S04]  /*0dd0*/  IMAD R16, R19, R26, RZ ;  /* 0x0000001a13107224 */ /* 0x000fc800078e02ff */
[----:B------:R-:W-:-:S03]  /*0de0*/  IMAD R17, R17, R27, R16 ;  /* 0x0000001b11117224 */ /* 0x000fc600078e0210 */
[----:B------:R-:W4:Y:S01]  /*0df0*/  LDC R22, c[0x0][0x608] ;  /* 0x00018200ff167b82 */ /* 0x000f220000000800 */
[----:B------:R-:W-:Y:S01]  /*0e00*/  IMAD.IADD R17, R5, 0x1, R17 ;  /* 0x0000000105117824 */ /* 0x000fe200078e0211 */
[----:B0-----:R-:W-:Y:S01]  /*0e10*/  ISETP.NE.U32.AND P0, PT, R28, RZ, PT ;  /* 0x000000ff1c00720c */ /* 0x001fe20003f05070 */
[----:B--2---:R-:W-:-:S03]  /*0e20*/  IMAD.MOV R5, RZ, RZ, -R6 ;  /* 0x000000ffff057224 */ /* 0x004fc600078e0a06 */
[----:B------:R-:W-:Y:S02]  /*0e30*/  ISETP.NE.AND.EX P0, PT, R29, RZ, PT, P0 ;  /* 0x000000ff1d00720c */ /* 0x000fe40003f05300 */
[----:B------:R-:W0:Y:S01]  /*0e40*/  LDC R19, c[0x0][0x658] ;  /* 0x00019600ff137b82 */ /* 0x000e220000000800 */
[-CC-:B-1----:R-:W-:Y:S02]  /*0e50*/  SHF.R.U64 R26, R4, R18.reuse, R17.reuse ;  /* 0x00000012041a7219 */ /* 0x182fe40000001211 */
[----:B------:R-:W-:Y:S02]  /*0e60*/  I2FP.F32.U32 R4, R21 ;  /* 0x0000001500047245 */ /* 0x000fe40000201000 */
[----:B------:R-:W-:Y:S01]  /*0e70*/  SHF.R.U32.HI R17, RZ, R18, R17 ;  /* 0x00000012ff117219 */ /* 0x000fe20000011611 */
[----:B------:R-:W-:Y:S02]  /*0e80*/  IMAD.MOV.U32 R18, RZ, RZ, 0x1 ;  /* 0x00000001ff127424 */ /* 0x000fe400078e00ff */
[----:B------:R-:W1:Y:S01]  /*0e90*/  LDC R24, c[0x0][0x148] ;  /* 0x00005200ff187b82 */ /* 0x000e620000000800 */
[----:B---3--:R-:W-:-:S02]  /*0ea0*/  IMAD R6, R15, R5, R14 ;  /* 0x000000050f067224 */ /* 0x008fc400078e020e */
[----:B------:R-:W-:Y:S01]  /*0eb0*/  FMUL R5, R4, UR5 ;  /* 0x0000000504057c20 */ /* 0x000fe20008400000 */
[----:B------:R-:W-:-:S04]  /*0ec0*/  IMAD.MOV.U32 R4, RZ, RZ, -0x1 ;  /* 0xffffffffff047424 */ /* 0x000fc800078e00ff */
[----:B------:R-:W2:Y:S01]  /*0ed0*/  LDC R25, c[0x0][0x600] ;  /* 0x00018000ff197b82 */ /* 0x000ea20000000800 */
[-CC-:B----4-:R-:W-:Y:S02]  /*0ee0*/  SHF.R.U64 R34, R26, R22.reuse, R17.reuse ;  /* 0x000000161a227219 */ /* 0x190fe40000001211 */
[----:B------:R-:W-:Y:S02]  /*0ef0*/  SHF.R.U32.HI R14, RZ, R22, R17 ;  /* 0x00000016ff0e7219 */ /* 0x000fe40000011611 */
[----:B------:R3:W4:Y:S03]  /*0f00*/  F2I.U32.TRUNC.NTZ R22, R5 ;  /* 0x0000000500167305 */ /* 0x000726000020f000 */
[----:B------:R-:W1:Y:S01]  /*0f10*/  LDC R27, c[0x0][0x648] ;  /* 0x00019200ff1b7b82 */ /* 0x000e620000000800 */
[-C--:B0-----:R-:W-:Y:S02]  /*0f20*/  SHF.R.U64 R36, R34, R19.reuse, R14 ;  /* 0x0000001322247219 */ /* 0x081fe4000000120e */
[----:B------:R-:W-:-:S02]  /*0f30*/  SHF.L.U32 R4, R4, R19, RZ ;  /* 0x0000001304047219 */ /* 0x000fc400000006ff */
[-C--:B------:R-:W-:Y:S02]  /*0f40*/  SHF.R.U32.HI R14, RZ, R19.reuse, R14 ;  /* 0x00000013ff0e7219 */ /* 0x080fe4000001160e */
[----:B------:R-:W-:Y:S01]  /*0f50*/  SHF.L.U32 R18, R18, R19, RZ ;  /* 0x0000001312127219 */ /* 0x000fe200000006ff */
[----:B------:R-:W0:Y:S01]  /*0f60*/  LDC R31, c[0x0][0x638] ;  /* 0x00018e00ff1f7b82 */ /* 0x000e220000000800 */
[----:B------:R-:W-:Y:S01]  /*0f70*/  LOP3.LUT R19, RZ, R4, RZ, 0x33, !PT ;  /* 0x00000004ff137212 */ /* 0x000fe200078e33ff */
[----:B------:R-:W-:Y:S02]  /*0f80*/  IMAD.MOV.U32 R4, RZ, RZ, R36 ;  /* 0x000000ffff047224 */ /* 0x000fe400078e0024 */
[----:B---3--:R-:W-:-:S04]  /*0f90*/  IMAD.MOV.U32 R5, RZ, RZ, R14 ;  /* 0x000000ffff057224 */ /* 0x008fc800078e000e */
[----:B------:R-:W3:Y:S01]  /*0fa0*/  LDC R30, c[0x0][0x610] ;  /* 0x00018400ff1e7b82 */ /* 0x000ee20000000800 */
[----:B----4-:R-:W-:Y:S05]  /*0fb0*/  @!P0 BRA `(.L_x_12) ;  /* 0x0000000000288947 */ /* 0x010fea0003800000 */
[----:B------:R-:W4:Y:S02]  /*0fc0*/  LDC R17, c[0x0][0x64c] ;  /* 0x00019300ff117b82 */ /* 0x000f240000000800 */
[----:B----4-:R-:W-:-:S05]  /*0fd0*/  IADD3 R17, P0, R36, R17, RZ ;  /* 0x0000001124117210 */ /* 0x010fca0007f1e0ff */
        /* <DEDUP_REMOVED lines=8> */
.L_x_12:
[----:B-1----:R-:W-:Y:S01]  /*1060*/  SHF.R.U64 R4, R4, R27, R5 ;  /* 0x0000001b04047219 */ /* 0x002fe20000001205 */
[----:B--2---:R-:W-:Y:S01]  /*1070*/  VIADD R5, R25, 0xffffffff ;  /* 0xffffffff19057836 */ /* 0x004fe20000000000 */
[----:B------:R-:W-:Y:S01]  /*1080*/  LOP3.LUT R19, R34, R19, RZ, 0xc0, !PT ;  /* 0x0000001322137212 */ /* 0x000fe200078ec0ff */
[----:B------:R-:W-:Y:S02]  /*1090*/  IMAD.MOV R22, RZ, RZ, -R22 ;  /* 0x000000ffff167224 */ /* 0x000fe400078e0a16 */
[----:B------:R-:W-:Y:S01]  /*10a0*/  IMAD.MOV R14, RZ, RZ, -R4 ;  /* 0x000000ffff0e7224 */ /* 0x000fe200078e0a04 */
[----:B------:R-:W-:Y:S01]  /*10b0*/  LOP3.LUT R5, R26, R5, RZ, 0xc0, !PT ;  /* 0x000000051a057212 */ /* 0x000fe200078ec0ff */
[----:B------:R-:W-:Y:S02]  /*10c0*/  IMAD R19, R18, R4, R19 ;  /* 0x0000000412137224 */ /* 0x000fe400078e0213 */
[----:B------:R-:W-:Y:S02]  /*10d0*/  @P3 IMAD R6, R24, R22, R21 ;  /* 0x0000001618063224 */ /* 0x000fe400078e0215 */
[----:B0-----:R-:W-:-:S02]  /*10e0*/  IMAD R4, R14, R31, R36 ;  /* 0x0000001f0e047224 */ /* 0x001fc400078e0224 */
[----:B---3--:R-:W-:Y:S02]  /*10f0*/  IMAD R6, R19, R30, R6 ;  /* 0x0000001e13067224 */ /* 0x008fe400078e0206 */
[----:B------:R-:W-:Y:S02]  /*1100*/  IMAD R15, R4, R25, R5 ;  /* 0x00000019040f7224 */ /* 0x000fe400078e0205 */
[----:B------:R-:W-:Y:S02]  /*1110*/  IMAD.MOV.U32 R16, RZ, RZ, 0x1 ;  /* 0x00000001ff107424 */ /* 0x000fe400078e00ff */
[----:B------:R-:W-:Y:S01]  /*1120*/  IMAD.MOV.U32 R4, RZ, RZ, R32 ;  /* 0x000000ffff047224 */ /* 0x000fe200078e0020 */
[----:B------:R-:W-:Y:S02]  /*1130*/  SEL R5, R15, R6, !P3 ;  /* 0x000000060f057207 */ /* 0x000fe40005800000 */
[----:B------:R-:W-:-:S07]  /*1140*/  SEL R6, R6, R15, !P3 ;  /* 0x0000000f06067207 */ /* 0x000fce0005800000 */
.L_x_10:
[----:B------:R-:W-:Y:S05]  /*1150*/  @!P2 BRA `(.L_x_13) ;  /* 0x000000800070a947 */ /* 0x000fea0003800000 */
[----:B------:R-:W-:-:S13]  /*1160*/  ISETP.GT.U32.AND P0, PT, R33, 0x1, PT ;  /* 0x000000012100780c */ /* 0x000fda0003f04070 */
[----:B------:R-:W-:Y:S05]  /*1170*/  @P0 EXIT ;  /* 0x000000000000094d */ /* 0x000fea0003800000 */
.L_x_14:
[----:B------:R-:W-:-:S08]  /*1180*/  NOP ;  /* 0x0000000000007918 */ /* 0x000fd00000000000 */
[----:B------:R-:W0:Y:S02]  /*1190*/  USETMAXREG.TRY_ALLOC.CTAPOOL UP0, 0xe8 ;  /* 0x000000e8000079c8 */ /* 0x000e240008000600 */
[----:B0-----:R-:W-:-:S13]  /*11a0*/  PLOP3.LUT P0, PT, PT, PT, UP0, 0x80, 0x0 ;  /* 0x000000000000781c */ /* 0x001fda0003f0f008 */
[----:B------:R-:W-:Y:S05]  /*11b0*/  @!P0 BRA `(.L_x_14) ;  /* 0xfffffffc00f08947 */ /* 0x000fea000383ffff */
[----:B------:R-:W-:-:S13]  /*11c0*/  LOP3.LUT P0, RZ, R16, 0xff, RZ, 0xc0, !PT ;  /* 0x000000ff10ff7812 */ /* 0x000fda000780c0ff */
[----:B------:R-:W-:Y:S05]  /*11d0*/  @!P0 EXIT ;  /* 0x000000000000894d */ /* 0x000fea0003800000 */
[----:B------:R-:W0:Y:S01]  /*11e0*/  S2UR UR5, SR_CgaCtaId ;  /* 0x00000000000579c3 */ /* 0x000e220000008800 */
[----:B------:R-:W-:Y:S01]  /*11f0*/  SHF.R.S32.HI R11, RZ, 0x1f, R10 ;  /* 0x0000001fff0b7819 */ /* 0x000fe2000001140a */
[----:B------:R-:W-:Y:S01]  /*1200*/  UIADD3 UR9, UR11, -0x1, URZ ;  /* 0xffffffff0b097890 */ /* 0x000fe2000fffe03f */
[----:B------:R-:W-:Y:S01]  /*1210*/  LOP3.LUT R132, R7, 0x1, RZ, 0xfc, !PT ;  /* 0x0000000107847812 */ /* 0x000fe200078efcff */
[----:B------:R-:W-:Y:S01]  /*1220*/  UMOV UR8, 0x400 ;  /* 0x0000040000087882 */ /* 0x000fe20000000000 */
[CC--:B------:R-:W-:Y:S01]  /*1230*/  LEA.HI R15, R11.reuse, R10.reuse, RZ, 0x2 ;  /* 0x0000000a0b0f7211 */ /* 0x0c0fe200078f10ff */
[----:B------:R-:W-:Y:S01]  /*1240*/  UISETP.LT.AND UP0, UPT, UR6, 0x1, UPT ;  /* 0x000000010600788c */ /* 0x000fe2000bf01270 */
[----:B------:R-:W-:Y:S01]  /*1250*/  LEA.HI R16, R11, R10, RZ, 0x5 ;  /* 0x0000000a0b107211 */ /* 0x000fe200078f28ff */
[----:B------:R-:W-:Y:S01]  /*1260*/  USHF.L.U32 UR7, UR6, 0x1, URZ ;  /* 0x0000000106077899 */ /* 0x000fe2000800063f */
[--C-:B------:R-:W-:Y:S01]  /*1270*/  SHF.R.S32.HI R14, RZ, 0x2, R15.reuse ;  /* 0x00000002ff0e7819 */ /* 0x100fe2000001140f */
[----:B------:R-:W-:Y:S01]  /*1280*/  USEL UR10, UR6, 0x1, UP0 ;  /* 0x00000001060a7887 */ /* 0x000fe20008000000 */
[----:B------:R-:W-:Y:S01]  /*1290*/  SHF.R.S32.HI R17, RZ, 0x1f, R15 ;  /* 0x0000001fff117819 */ /* 0x000fe2000001140f */
[----:B------:R-:W-:Y:S01]  /*12a0*/  UISETP.NE.AND UP0, UPT, UR9, URZ, UPT ;  /* 0x0000003f0900728c */ /* 0x000fe2000bf05270 */
[----:B------:R-:W-:Y:S01]  /*12b0*/  LOP3.LUT R11, R15, 0xfffffffc, RZ, 0xc0, !PT ;  /* 0xfffffffc0f0b7812 */ /* 0x000fe200078ec0ff */
[----:B------:R-:W-:Y:S01]  /*12c0*/  UIADD3 UR10, -UR10, UR6, URZ ;  /* 0x000000060a0a7290 */ /* 0x000fe2000fffe13f */
[----:B------:R-:W-:Y:S01]  /*12d0*/  LEA.HI R17, R17, R14, RZ, 0x3 ;  /* 0x0000000e11117211 */ /* 0x000fe200078f18ff */
[----:B------:R-:W-:-:S02]  /*12e0*/  USEL UR14, URZ, 0x1, UP0 ;  /* 0x000000013f0e7887 */ /* 0x000fc40008000000 */
[----:B------:R-:W-:Y:S01]  /*12f0*/  IMAD.IADD R18, R10, 0x1, -R11 ;  /* 0x000000010a127824 */ /* 0x000fe200078e0a0b */
[----:B------:R-:W-:-:S03]  /*1300*/  LOP3.LUT R17, R17, 0xfffffff8, RZ, 0xc0, !PT ;  /* 0xfffffff811117812 */ /* 0x000fc600078ec0ff */
[----:B------:R-:W-:Y:S01]  /*1310*/  IMAD.U32 R133, RZ, RZ, UR14 ;  /* 0x0000000eff857e24 */ /* 0x000fe2000f8e00ff */
[----:B0-----:R-:W-:Y:S01]  /*1320*/  ULEA UR8, UR5, UR8, 0x18 ;  /* 0x0000000805087291 */ /* 0x001fe2000f8ec03f */
[----:B------:R-:W-:Y:S01]  /*1330*/  IMAD.IADD R14, R14, 0x1, -R17 ;  /* 0x000000010e0e7824 */ /* 0x000fe200078e0a11 */
[----:B------:R-:W-:Y:S01]  /*1340*/  USHF.L.U32 UR5, UR9, 0x3, URZ ;  /* 0x0000000309057899 */ /* 0x000fe2000800063f */
[----:B------:R-:W-:Y:S01]  /*1350*/  SHF.R.S32.HI R17, RZ, 0x5, R16 ;  /* 0x00000005ff117819 */ /* 0x000fe20000011410 */
[----:B------:R-:W-:Y:S02]  /*1360*/  UIADD3 UR9, UR8, 0x60, URZ ;  /* 0x0000006008097890 */ /* 0x000fe4000fffe03f */
[----:B------:R-:W-:Y:S01]  /*1370*/  ULOP3.LUT UR5, UR5, 0x8, URZ, 0xc0, !UPT ;  /* 0x0000000805057892 */ /* 0x000fe2000f8ec03f */
[--C-:B------:R-:W-:Y:S01]  /*1380*/  SHF.R.S32.HI R15, RZ, 0x1f, R14.reuse ;  /* 0x0000001fff0f7819 */ /* 0x100fe2000001140e */
[----:B------:R-:W-:Y:S01]  /*1390*/  IMAD R19, R17, -0x10, -R14 ;  /* 0xfffffff011137824 */ /* 0x000fe200078e0a0e */
[----:B------:R-:W-:-:S02]  /*13a0*/  ULEA UR11, UR11, UR9, 0x3 ;  /* 0x000000090b0b7291 */ /* 0x000fc4000f8e183f */
[----:B------:R-:W-:Y:S01]  /*13b0*/  ULOP3.LUT UR12, UR5, 0x8, URZ, 0x3c, !UPT ;  /* 0x00000008050c7892 */ /* 0x000fe2000f8e3c3f */
[----:B------:R-:W-:Y:S01]  /*13c0*/  IMAD.WIDE R10, R17, 0x10, R14 ;  /* 0x00000010110a7825 */ /* 0x000fe200078e020e */
[----:B------:R-:W-:-:S03]  /*13d0*/  ULOP3.LUT UR13, UR5, 0x18, URZ, 0x3c, !UPT ;  /* 0x00000018050d7892 */ /* 0x000fc6000f8e3c3f */
[----:B------:R-:W-:Y:S02]  /*13e0*/  ULDC UR5, c[0x0][0x284] ;  /* 0x0000a10000057ab9 */ /* 0x000fe40000000800 */
[----:B------:R-:W-:-:S07]  /*13f0*/  VIADD R19, R19, UR5 ;  /* 0x0000000513137c36 */ /* 0x000fce0008000000 */
.L_x_153:
[----:B------:R-:W-:Y:S01]  /*1400*/  SHF.L.U32 R14, R133, 0x1f, RZ ;  /* 0x0000001f850e7819 */ /* 0x000fe200000006ff */
[----:B------:R-:W0:Y:S01]  /*1410*/  LDC R15, c[0x0][0x28c] ;  /* 0x0000a300ff0f7b82 */ /* 0x000e220000000800 */
[----:B------:R-:W-:Y:S01]  /*1420*/  UMOV UR5, URZ ;  /* 0x0000003f00057c82 */ /* 0x000fe20008000000 */
[----:B------:R-:W-:Y:S01]  /*1430*/  UMOV UR15, UR17 ;  /* 0x00000011000f7c82 */ /* 0x000fe20008000000 */
[----:B------:R-:W1:Y:S01]  /*1440*/  SYNCS.PHASECHK.TRANS64.TRYWAIT P0, [UR11+-0x8], R14 ;  /* 0xfffff80eff0075a7 */ /* 0x000e62000800014b */
[----:B0-----:R-:W-:Y:S01]  /*1450*/  ISETP.GE.AND P1, PT, R15, 0x1, PT ;  /* 0x000000010f00780c */ /* 0x001fe20003f26270 */
[----:B-1234-:R-:W-:-:S12]  /*1460*/  @!P0 BRA `(.L_x_15) ;  /* 0x0000008c00e48947 */ /* 0x01efd80003800000 */
.L_x_176:
[----:B------:R-:W-:Y:S01]  /*1470*/  UMOV UR18, URZ ;  /* 0x0000003f00127c82 */ /* 0x000fe20008000000 */
[----:B------:R-:W-:Y:S01]  /*1480*/  UMOV UR19, URZ ;  /* 0x0000003f00137c82 */ /* 0x000fe20008000000 */
[----:B------:R-:W-:Y:S02]  /*1490*/  CS2R R20, SRZ ;  /* 0x0000000000147805 */ /* 0x000fe4000001ff00 */
[----:B------:R-:W-:Y:S02]  /*14a0*/  CS2R R22, SRZ ;  /* 0x0000000000167805 */ /* 0x000fe4000001ff00 */
[----:B------:R-:W-:Y:S02]  /*14b0*/  CS2R R80, SRZ ;  /* 0x0000000000507805 */ /* 0x000fe4000001ff00 */
[----:B------:R-:W-:Y:S02]  /*14c0*/  CS2R R82, SRZ ;  /* 0x0000000000527805 */ /* 0x000fe4000001ff00 */
[----:B------:R-:W-:-:S02]  /*14d0*/  CS2R R84, SRZ ;  /* 0x0000000000547805 */ /* 0x000fc4000001ff00 */
[----:B------:R-:W-:Y:S02]  /*14e0*/  CS2R R86, SRZ ;  /* 0x0000000000567805 */ /* 0x000fe4000001ff00 */
        /* <DEDUP_REMOVED lines=21> */
[----:B------:R-:W-:Y:S01]  /*1640*/  CS2R R130, SRZ ;  /* 0x0000000000827805 */ /* 0x000fe2000001ff00 */
[----:B------:R-:W-:Y:S01]  /*1650*/  IMAD.U32 R17, RZ, RZ, UR4 ;  /* 0x00000004ff117e24 */ /* 0x000fe2000f8e00ff */
        /* <DEDUP_REMOVED lines=27> */
[----:B------:R-:W-:Y:S01]  /*1810*/  CS2R R30, SRZ ;  /* 0x00000000001e7805 */ /* 0x000fe2000001ff00 */
[----:B------:R-:W-:Y:S06]  /*1820*/  @!P1 BRA `(.L_x_16) ;  /* 0x0000001400889947 */ /* 0x000fec0003800000 */
[----:B------:R-:W-:-:S13]  /*1830*/  ISETP.NE.AND P1, PT, R132, 0x3, PT ;  /* 0x000000038400780c */ /* 0x000fda0003f25270 */
[----:B------:R-:W-:Y:S05]  /*1840*/  @!P1 BRA `(.L_x_17) ;  /* 0x0000000000049947 */ /* 0x000fea0003800000 */
[----:B------:R-:W-:Y:S01]  /*1850*/  BPT.TRAP 0x1 ;  /* 0x000000040000795c */ /* 0x000fe20000300000 */
.L_x_17:
[----:B------:R-:W-:Y:S01]  /*1860*/  ULEA UR5, UR17, UR8, 0x3 ;  /* 0x0000000811057291 */ /* 0x000fe2000f8e183f */
[----:B0-----:R-:W-:-:S05]  /*1870*/  IMAD.U32 R14, RZ, RZ, UR4 ;  /* 0x00000004ff0e7e24 */ /* 0x001fca000f8e00ff */
[----:B------:R-:W-:-:S04]  /*1880*/  SHF.L.U32 R14, R14, 0x1f, RZ ;  /* 0x0000001f0e0e7819 */ /* 0x000fc800000006ff */
[----:B------:R0:W1:Y:S01]  /*1890*/  SYNCS.PHASECHK.TRANS64.TRYWAIT P0, [UR5], R14 ;  /* 0x0000000eff0075a7 */ /* 0x0000620008000145 */
[----:B------:R-:W-:Y:S05]  /*18a0*/  @!P1 BRA `(.L_x_18) ;  /* 0x0000000000049947 */ /* 0x000fea0003800000 */
[----:B------:R-:W-:Y:S01]  /*18b0*/  BPT.TRAP 0x1 ;  /* 0x000000040000795c */ /* 0x000fe20000300000 */
.L_x_18:
[----:B-1----:R-:W-:Y:S05]  /*18c0*/  @P0 BRA `(.L_x_19) ;  /* 0x0000000000080947 */ /* 0x002fea0003800000 */
[----:B------:R-:W1:Y:S02]  /*18d0*/  SYNCS.PHASECHK.TRANS64.TRYWAIT P0, [UR5], R14 ;  /* 0x0000000eff0075a7 */ /* 0x000e640008000145 */
[----:B-1----:R-:W-:Y:S05]  /*18e0*/  @!P0 BRA `(.L_x_20) ;  /* 0x0000008800dc8947 */ /* 0x002fea0003800000 */
.L_x_19:
[----:B------:R-:W-:Y:S01]  /*18f0*/  UIADD3 UR14, UR8, 0x180, URZ ;  /* 0x00000180080e7890 */ /* 0x000fe2000fffe03f */
[----:B------:R-:W-:Y:S01]  /*1900*/  WARPGROUP.ARRIVE ;  /* 0x00000000000079c5 */ /* 0x000fe20000000000 */
[----:B------:R-:W-:Y:S01]  /*1910*/  UIADD3 UR5, UR8, 0x14180, URZ ;  /* 0x0001418008057890 */ /* 0x000fe2000fffe03f */
[----:B------:R-:W-:Y:S01]  /*1920*/  CS2R R20, SRZ ;  /* 0x0000000000147805 */ /* 0x000fe2000001ff00 */
[----:B------:R-:W-:Y:S01]  /*1930*/  USHF.R.U32.HI UR14, URZ, 0x4, UR14 ;  /* 0x000000043f0e7899 */ /* 0x000fe2000801160e */
[----:B------:R-:W-:Y:S01]  /*1940*/  CS2R R22, SRZ ;  /* 0x0000000000167805 */ /* 0x000fe2000001ff00 */
[----:B------:R-:W-:Y:S01]  /*1950*/  USHF.R.U32.HI UR5, URZ, 0x4, UR5 ;  /* 0x000000043f057899 */ /* 0x000fe20008011605 */
[----:B------:R-:W-:Y:S01]  /*1960*/  CS2R R80, SRZ ;  /* 0x0000000000507805 */ /* 0x000fe2000001ff00 */
[----:B------:R-:W-:Y:S01]  /*1970*/  ULOP3.LUT UR14, UR14, 0x3fff, URZ, 0xc0, !UPT ;  /* 0x00003fff0e0e7892 */ /* 0x000fe2000f8ec03f */
[----:B------:R-:W-:Y:S01]  /*1980*/  CS2R R82, SRZ ;  /* 0x0000000000527805 */ /* 0x000fe2000001ff00 */
[----:B------:R-:W-:Y:S01]  /*1990*/  ULOP3.LUT UR5, UR5, 0x3fff, URZ, 0xc0, !UPT ;  /* 0x00003fff05057892 */ /* 0x000fe2000f8ec03f */
[----:B------:R-:W-:Y:S01]  /*19a0*/  CS2R R84, SRZ ;  /* 0x0000000000547805 */ /* 0x000fe2000001ff00 */
[----:B------:R-:W-:Y:S01]  /*19b0*/  ULOP3.LUT UR14, UR14, 0x10000, URZ, 0xfc, !UPT ;  /* 0x000100000e0e7892 */ /* 0x000fe2000f8efc3f */
[----:B------:R-:W-:Y:S01]  /*19c0*/  CS2R R86, SRZ ;  /* 0x0000000000567805 */ /* 0x000fe2000001ff00 */
[----:B------:R-:W-:Y:S01]  /*19d0*/  ULOP3.LUT UR5, UR5, 0x10000, URZ, 0xfc, !UPT ;  /* 0x0001000005057892 */ /* 0x000fe2000f8efc3f */
[----:B------:R-:W-:Y:S01]  /*19e0*/  CS2R R88, SRZ ;  /* 0x0000000000587805 */ /* 0x000fe2000001ff00 */
[----:B------:R-:W-:Y:S01]  /*19f0*/  ULEA UR14, UR17, UR14, 0xa ;  /* 0x0000000e110e7291 */ /* 0x000fe2000f8e503f */
[----:B------:R-:W-:Y:S01]  /*1a00*/  CS2R R90, SRZ ;  /* 0x00000000005a7805 */ /* 0x000fe2000001ff00 */
[----:B------:R-:W-:Y:S01]  /*1a10*/  UIMAD UR16, UR17, 0x700, UR5 ;  /* 0x00000700111078a4 */ /* 0x000fe2000f8e0205 */
[----:B------:R-:W-:Y:S01]  /*1a20*/  CS2R R92, SRZ ;  /* 0x00000000005c7805 */ /* 0x000fe2000001ff00 */
[----:B------:R-:W-:Y:S01]  /*1a30*/  UMOV UR21, 0x40000040 ;  /* 0x4000004000157882 */ /* 0x000fe20000000000 */
[----:B------:R-:W-:Y:S01]  /*1a40*/  UMOV UR23, 0x40000040 ;  /* 0x4000004000177882 */ /* 0x000fe20000000000 */
[----:B------:R-:W-:Y:S01]  /*1a50*/  UIADD3 UR5, UR16, 0x80, URZ ;  /* 0x0000008010057890 */ /* 0x000fe2000fffe03f */
[----:B------:R-:W-:Y:S01]  /*1a60*/  CS2R R94, SRZ ;  /* 0x00000000005e7805 */ /* 0x000fe2000001ff00 */
[----:B------:R-:W-:Y:S01]  /*1a70*/  UMOV UR20, UR14 ;  /* 0x0000000e00147c82 */ /* 0x000fe20008000000 */
[----:B------:R-:W-:Y:S01]  /*1a80*/  UMOV UR22, UR16 ;  /* 0x0000001000167c82 */ /* 0x000fe20008000000 */
[----:B------:R-:W-:Y:S01]  /*1a90*/  UIADD3 UR15, UR16, 0x100, URZ ;  /* 0x00000100100f7890 */ /* 0x000fe2000fffe03f */
[----:B------:R-:W-:Y:S01]  /*1aa0*/  QGMMA.64x16x32.F32.E4M3.E4M3 R72, gdesc[UR20], RZ, !UPT ;  /* 0x00200000144879f3 */ /* 0x000fe2000c7008ff */
[----:B------:R-:W-:Y:S01]  /*1ab0*/  UMOV UR23, 0x40000040 ;  /* 0x4000004000177882 */ /* 0x000fe20000000000 */
        /* <DEDUP_REMOVED lines=23> */
[----:B------:R-:W-:Y:S01]  /*1c30*/  UIADD3 UR20, UR14, 0x2, URZ ;  /* 0x000000020e147890 */ /* 0x000fe2000fffe03f */
[----:B------:R-:W-:Y:S01]  /*1c40*/  CS2R R96, SRZ ;  /* 0x0000000000607805 */ /* 0x000fe2000001ff00 */
[----:B------:R-:W-:Y:S01]  /*1c50*/  UIADD3 UR22, UR16, 0x2, URZ ;  /* 0x0000000210167890 */ /* 0x000fe2000fffe03f */
[----:B------:R-:W-:Y:S01]  /*1c60*/  CS2R R98, SRZ ;  /* 0x0000000000627805 */ /* 0x000fe2000001ff00 */
[----:B------:R-:W-:Y:S01]  /*1c70*/  UMOV UR21, 0x40000040 ;  /* 0x4000004000157882 */ /* 0x000fe20000000000 */
[----:B------:R-:W-:Y:S01]  /*1c80*/  UMOV UR23, 0x40000040 ;  /* 0x4000004000177882 */ /* 0x000fe20000000000 */
[----:B------:R-:W-:Y:S01]  /*1c90*/  UIADD3 UR18, UR16, 0x484, URZ ;  /* 0x0000048410127890 */ /* 0x000fe2000fffe03f */
        /* <DEDUP_REMOVED lines=16> */
[----:B------:R-:W-:Y:S01]  /*1da0*/  QGMMA.64x16x32.F32.E4M3.E4M3 R72, gdesc[UR20], R72 ;  /* 0x00200000144879f3 */ /* 0x000fe20008700848 */
[----:B------:R-:W-:Y:S01]  /*1db0*/  UMOV UR22, UR5 ;  /* 0x0000000500167c82 */ /* 0x000fe20008000000 */
[----:B------:R-:W-:Y:S01]  /*1dc0*/  UMOV UR23, 0x40000040 ;  /* 0x4000004000177882 */ /* 0x000fe20000000000 */
[----:B------:R-:W-:Y:S01]  /*1dd0*/  UIADD3 UR5, UR16, 0x182, URZ ;  /* 0x0000018210057890 */ /* 0x000fe2000fffe03f */
[----:B------:R-:W-:Y:S01]  /*1de0*/  QGMMA.64x16x32.F32.E4M3.E4M3 R64, gdesc[UR20], R64 ;  /* 0x00200000144079f3 */ /* 0x000fe20008700840 */
[----:B------:R-:W-:Y:S01]  /*1df0*/  UMOV UR22, UR15 ;  /* 0x0000000f00167c82 */ /* 0x000fe20008000000 */
[----:B------:R-:W-:Y:S01]  /*1e00*/  UMOV UR23, 0x40000040 ;  /* 0x4000004000177882 */ /* 0x000fe20000000000 */
[----:B------:R-:W-:Y:S01]  /*1e10*/  UIADD3 UR15, UR16, 0x202, URZ ;  /* 0x00000202100f7890 */ /* 0x000fe2000fffe03f */
[----:B------:R-:W-:Y:S01]  /*1e20*/  QGMMA.64x16x32.F32.E4M3.E4M3 R56, gdesc[UR20], R56 ;  /* 0x00200000143879f3 */ /* 0x000fe20008700838 */
[----:B------:R-:W-:Y:S01]  /*1e30*/  UMOV UR23, 0x40000040 ;  /* 0x4000004000177882 */ /* 0x000fe20000000000 */
[----:B------:R-:W-:Y:S01]  /*1e40*/  UMOV UR22, UR5 ;  /* 0x0000000500167c82 */ /* 0x000fe20008000000 */
        /* <DEDUP_REMOVED lines=14> */
[----:B------:R-:W-:-:S02]  /*1f30*/  UIADD3 UR20, UR14, 0x4, URZ ;  /* 0x000000040e147890 */ /* 0x000fc4000fffe03f */
[----:B------:R-:W-:Y:S01]  /*1f40*/  UIADD3 UR22, UR16, 0x4, URZ ;  /* 0x0000000410167890 */ /* 0x000fe2000fffe03f */
[----:B------:R-:W-:Y:S01]  /*1f50*/  UMOV UR21, 0x40000040 ;  /* 0x4000004000157882 */ /* 0x000fe20000000000 */
[----:B------:R-:W-:-:S07]  /*1f60*/  UMOV UR23, 0x40000040 ;  /* 0x4000004000177882 */ /* 0x000fce0000000000 */
        /* <DEDUP_REMOVED lines=106> */
[----:B------:R-:W-:Y:S01]  /*2610*/  UMOV UR5, 0x8 ;  /* 0x0000000800057882 */ /* 0x000fe20000000000 */
        /* <DEDUP_REMOVED lines=31> */
[----:B------:R-:W-:-:S02]  /*2810*/  UMOV UR22, UR18 ;  /* 0x0000001200167c82 */ /* 0x000fc40008000000 */
[----:B------:R-:W-:Y:S01]  /*2820*/  QGMMA.64x16x32.F32.E4M3.E4M3 R24, gdesc[UR20], R24 ;  /* 0x00200000141879f3 */ /* 0x000fe20008700818 */
[----:B------:R-:W-:Y:S02]  /*2830*/  UIADD3 UR20, UR14, 0x206, URZ ;  /* 0x000002060e147890 */ /* 0x000fe4000fffe03f */
[----:B------:R-:W-:Y:S02]  /*2840*/  UIADD3 UR22, UR16, 0x386, URZ ;  /* 0x0000038610167890 */ /* 0x000fe4000fffe03f */
[----:B------:R-:W-:Y:S01]  /*2850*/  UIADD3 UR14, UR16, 0x406, URZ ;  /* 0x00000406100e7890 */ /* 0x000fe2000fffe03f */
[----:B------:R-:W-:Y:S01]  /*2860*/  UMOV UR21, 0x40000040 ;  /* 0x4000004000157882 */ /* 0x000fe20000000000 */
[----:B------:R-:W-:-:S05]  /*2870*/  UMOV UR23, 0x40000040 ;  /* 0x4000004000177882 */ /* 0x000fca0000000000 */
[----:B------:R-:W-:Y:S01]  /*2880*/  QGMMA.64x16x32.F32.E4M3.E4M3 R72, gdesc[UR20], R72 ;  /* 0x00200000144879f3 */ /* 0x000fe20008700848 */
[----:B------:R-:W-:Y:S01]  /*2890*/  UMOV UR22, UR14 ;  /* 0x0000000e00167c82 */ /* 0x000fe20008000000 */
[----:B------:R-:W-:Y:S01]  /*28a0*/  UIADD3 UR14, UR16, 0x506, URZ ;  /* 0x00000506100e7890 */ /* 0x000fe2000fffe03f */
[----:B------:R-:W-:Y:S02]  /*28b0*/  UMOV UR23, 0x40000040 ;  /* 0x4000004000177882 */ /* 0x000fe40000000000 */
[----:B------:R-:W-:Y:S01]  /*28c0*/  QGMMA.64x16x32.F32.E4M3.E4M3 R64, gdesc[UR20], R64 ;  /* 0x00200000144079f3 */ /* 0x000fe20008700840 */
[----:B------:R-:W-:Y:S01]  /*28d0*/  UMOV UR22, UR15 ;  /* 0x0000000f00167c82 */ /* 0x000fe20008000000 */
[----:B------:R-:W-:Y:S01]  /*28e0*/  UMOV UR23, 0x40000040 ;  /* 0x4000004000177882 */ /* 0x000fe20000000000 */
[----:B------:R-:W-:Y:S01]  /*28f0*/  UIADD3 UR15, UR16, 0x586, URZ ;  /* 0x00000586100f7890 */ /* 0x000fe2000fffe03f */
[----:B------:R-:W-:Y:S01]  /*2900*/  QGMMA.64x16x32.F32.E4M3.E4M3 R56, gdesc[UR20], R56 ;  /* 0x00200000143879f3 */ /* 0x000fe20008700838 */
[----:B------:R-:W-:Y:S01]  /*2910*/  UMOV UR22, UR14 ;  /* 0x0000000e00167c82 */ /* 0x000fe20008000000 */
[----:B------:R-:W-:Y:S01]  /*2920*/  UIADD3 UR14, UR16, 0x606, URZ ;  /* 0x00000606100e7890 */ /* 0x000fe2000fffe03f */
[----:B------:R-:W-:Y:S01]  /*2930*/  UMOV UR23, 0x40000040 ;  /* 0x4000004000177882 */ /* 0x000fe20000000000 */
[----:B------:R-:W-:Y:S01]  /*2940*/  UIADD3 UR16, UR16, 0x686, URZ ;  /* 0x0000068610107890 */ /* 0x000fe2000fffe03f */
[----:B------:R-:W-:Y:S01]  /*2950*/  QGMMA.64x16x32.F32.E4M3.E4M3 R48, gdesc[UR20], R48 ;  /* 0x00200000143079f3 */ /* 0x000fe20008700830 */
[----:B------:R-:W-:Y:S01]  /*2960*/  UMOV UR22, UR15 ;  /* 0x0000000f00167c82 */ /* 0x000fe20008000000 */
[----:B------:R-:W-:-:S02]  /*2970*/  UMOV UR23, 0x40000040 ;  /* 0x4000004000177882 */ /* 0x000fc40000000000 */
[----:B------:R-:W-:Y:S01]  /*2980*/  QGMMA.64x16x32.F32.E4M3.E4M3 R40, gdesc[UR20], R40 ;  /* 0x00200000142879f3 */ /* 0x000fe20008700828 */
[----:B------:R-:W-:Y:S01]  /*2990*/  UMOV UR22, UR14 ;  /* 0x0000000e00167c82 */ /* 0x000fe20008000000 */
[----:B------:R-:W-:Y:S01]  /*29a0*/  ULDC UR14, c[0x0][0x50c] ;  /* 0x00014300000e7ab9 */ /* 0x000fe20000000800 */
[----:B------:R-:W-:Y:S01]  /*29b0*/  UMOV UR23, 0x40000040 ;  /* 0x4000004000177882 */ /* 0x000fe20000000000 */
[----:B------:R-:W-:Y:S01]  /*29c0*/  UISETP.NE.AND UP0, UPT, UR14, 0x8, UPT ;  /* 0x000000080e00788c */ /* 0x000fe2000bf05270 */
[----:B------:R-:W-:Y:S01]  /*29d0*/  QGMMA.64x16x32.F32.E4M3.E4M3 R32, gdesc[UR20], R32 ;  /* 0x00200000142079f3 */ /* 0x000fe20008700820 */
[----:B------:R-:W-:Y:S01]  /*29e0*/  UMOV UR22, UR16 ;  /* 0x0000001000167c82 */ /* 0x000fe20008000000 */
[----:B------:R-:W-:Y:S01]  /*29f0*/  UMOV UR23, 0x40000040 ;  /* 0x4000004000177882 */ /* 0x000fe20000000000 */
[----:B------:R-:W-:Y:S01]  /*2a00*/  USEL UR18, URZ, 0x1, UP0 ;  /* 0x000000013f127887 */ /* 0x000fe20008000000 */
[----:B------:R-:W-:Y:S05]  /*2a10*/  QGMMA.64x16x32.F32.E4M3.E4M3 R24, gdesc[UR20], R24, gsb0 ;  /* 0x00200000141879f3 */ /* 0x000fea0008000818 */
[----:B------:R-:W-:-:S13]  /*2a20*/  ISETP.NE.AND P0, PT, RZ, UR18, PT ;  /* 0x00000012ff007c0c */ /* 0x000fda000bf05270 */
[----:B------:R-:W-:Y:S05]  /*2a30*/  @!P0 BRA `(.L_x_21) ;  /* 0x0000000000e88947 */ /* 0x000fea0003800000 */
[----:B------:R-:W-:Y:S02]  /*2a40*/  WARPGROUP.DEPBAR.LE gsb0, 0x0 ;  /* 0x00008000000079c5 */ /* 0x000fe40000010000 */
[----:B------:R-:W-:-:S01]  /*2a50*/  FADD R131, RZ, R72 ;  /* 0x00000048ff837221 */ /* 0x000fc20000000000 */
[----:B------:R-:W-:Y:S01]  /*2a60*/  FADD R130, RZ, R73 ;  /* 0x00000049ff827221 */ /* 0x000fe20000000000 */
        /* <DEDUP_REMOVED lines=54> */
[----:B------:R-:W-:-:S06]  /*2dd0*/  UMOV UR5, URZ ;  /* 0x0000003f00057c82 */ /* 0x000fcc0008000000 */
.L_x_21:
[----:B------:R-:W-:Y:S01]  /*2de0*/  UIADD3 UR15, UR17, 0x1, URZ ;  /* 0x00000001110f7890 */ /* 0x000fe2000fffe03f */
[----:B------:R-:W-:-:S03]  /*2df0*/  UMOV UR19, 0x1 ;  /* 0x0000000100137882 */ /* 0x000fc60000000000 */
[----:B------:R-:W-:-:S04]  /*2e00*/  UISETP.NE.AND UP0, UPT, UR15, 0x5, UPT ;  /* 0x000000050f00788c */ /* 0x000fc8000bf05270 */
[----:B------:R-:W-:Y:S02]  /*2e10*/  USEL UR14, URZ, 0x1, UP0 ;  /* 0x000000013f0e7887 */ /* 0x000fe40008000000 */
[----:B------:R-:W-:Y:S02]  /*2e20*/  USEL UR15, UR15, URZ, UP0 ;  /* 0x0000003f0f0f7287 */ /* 0x000fe40008000000 */
[----:B------:R-:W-:-:S06]  /*2e30*/  ULOP3.LUT UR14, UR4, UR14, URZ, 0x3c, !UPT ;  /* 0x0000000e040e7292 */ /* 0x000fcc000f8e3c3f */
[----:B------:R-:W-:-:S07]  /*2e40*/  IMAD.U32 R17, RZ, RZ, UR14 ;  /* 0x0000000eff117e24 */ /* 0x000fce000f8e00ff */
.L_x_16:
[----:B------:R-:W-:-:S06]  /*2e50*/  UISETP.GE.AND UP0, UPT, UR10, 0x1, UPT ;  /* 0x000000010a00788c */ /* 0x000fcc000bf06270 */
[----:B------:R-:W-:-:S13]  /*2e60*/  PLOP3.LUT P0, PT, PT, PT, UP0, 0x80, 0x0 ;  /* 0x000000000000781c */ /* 0x000fda0003f0f008 */
[----:B------:R-:W-:Y:S05]  /*2e70*/  @!P0 BRA `(.L_x_22) ;  /* 0x0000001400648947 */ /* 0x000fea0003800000 */
[----:B01----:R-:W-:Y:S01]  /*2e80*/  IMAD.U32 R14, RZ, RZ, UR10 ;  /* 0x0000000aff0e7e24 */ /* 0x003fe2000f8e00ff */
[----:B------:R-:W-:Y:S01]  /*2e90*/  UMOV UR14, UR17 ;  /* 0x00000011000e7c82 */ /* 0x000fe20008000000 */
[----:B------:R-:W-:-:S05]  /*2ea0*/  ULDC UR16, c[0x0][0x50c] ;  /* 0x0001430000107ab9 */ /* 0x000fca0000000800 */
.L_x_30:
[----:B------:R-:W-:-:S13]  /*2eb0*/  ISETP.NE.AND P1, PT, R132, 0x3, PT ;  /* 0x000000038400780c */ /* 0x000fda0003f25270 */
[----:B01----:R-:W-:Y:S05]  /*2ec0*/  @!P1 BRA `(.L_x_23) ;  /* 0x0000000000049947 */ /* 0x003fea0003800000 */
[----:B------:R-:W-:Y:S01]  /*2ed0*/  BPT.TRAP 0x1 ;  /* 0x000000040000795c */ /* 0x000fe20000300000 */
.L_x_23:
[----:B------:R-:W-:Y:S01]  /*2ee0*/  ULEA UR20, UR15, UR8, 0x3 ;  /* 0x000000080f147291 */ /* 0x000fe2000f8e183f */
[----:B------:R-:W-:-:S08]  /*2ef0*/  SHF.L.U32 R15, R17, 0x1f, RZ ;  /* 0x0000001f110f7819 */ /* 0x000fd000000006ff */
[----:B------:R0:W1:Y:S01]  /*2f00*/  SYNCS.PHASECHK.TRANS64.TRYWAIT P0, [UR20], R15 ;  /* 0x0000000fff0075a7 */ /* 0x0000620008000154 */
[----:B------:R-:W-:Y:S05]  /*2f10*/  @!P1 BRA `(.L_x_24) ;  /* 0x0000000000049947 */ /* 0x000fea0003800000 */
[----:B------:R-:W-:Y:S01]  /*2f20*/  BPT.TRAP 0x1 ;  /* 0x000000040000795c */ /* 0x000fe20000300000 */
.L_x_24:
[----:B-1----:R-:W-:Y:S05]  /*2f30*/  @P0 BRA `(.L_x_25) ;  /* 0x0000000000080947 */ /* 0x002fea0003800000 */
[----:B------:R-:W1:Y:S02]  /*2f40*/  SYNCS.PHASECHK.TRANS64.TRYWAIT P0, [UR20], R15 ;  /* 0x0000000fff0075a7 */ /* 0x000e640008000154 */
[----:B-1----:R-:W-:Y:S05]  /*2f50*/  @!P0 BRA `(.L_x_26) ;  /* 0x0000007400588947 */ /* 0x002fea0003800000 */
.L_x_25:
[----:B------:R-:W-:Y:S01]  /*2f60*/  UIADD3 UR20, UR8, 0x14180, URZ ;  /* 0x0001418008147890 */ /* 0x000fe2000fffe03f */
[----:B------:R-:W-:Y:S01]  /*2f70*/  WARPGROUP.ARRIVE ;  /* 0x00000000000079c5 */ /* 0x000fe20000000000 */
[----:B------:R-:W-:Y:S02]  /*2f80*/  UIADD3 UR21, UR8, 0x180, URZ ;  /* 0x0000018008157890 */ /* 0x000fe4000fffe03f */
[----:B------:R-:W-:Y:S02]  /*2f90*/  USHF.R.U32.HI UR20, URZ, 0x4, UR20 ;  /* 0x000000043f147899 */ /* 0x000fe40008011614 */
[----:B------:R-:W-:Y:S02]  /*2fa0*/  USHF.R.U32.HI UR21, URZ, 0x4, UR21 ;  /* 0x000000043f157899 */ /* 0x000fe40008011615 */
[----:B------:R-:W-:Y:S02]  /*2fb0*/  UISETP.NE.AND UP0, UPT, UR18, URZ, UPT ;  /* 0x0000003f1200728c */ /* 0x000fe4000bf05270 */
[----:B------:R-:W-:-:S02]  /*2fc0*/  ULOP3.LUT UR20, UR20, 0x3fff, URZ, 0xc0, !UPT ;  /* 0x00003fff14147892 */ /* 0x000fc4000f8ec03f */
[----:B------:R-:W-:Y:S02]  /*2fd0*/  ULOP3.LUT UR21, UR21, 0x3fff, URZ, 0xc0, !UPT ;  /* 0x00003fff15157892 */ /* 0x000fe4000f8ec03f */
[----:B------:R-:W-:Y:S02]  /*2fe0*/  USEL UR19, UR19, URZ, !UP0 ;  /* 0x0000003f13137287 */ /* 0x000fe4000c000000 */
[----:B------:R-:W-:Y:S02]  /*2ff0*/  ULOP3.LUT UR18, UR20, 0x10000, URZ, 0xfc, !UPT ;  /* 0x0001000014127892 */ /* 0x000fe4000f8efc3f */
[----:B------:R-:W-:Y:S02]  /*3000*/  ULOP3.LUT UR21, UR21, 0x10000, URZ, 0xfc, !UPT ;  /* 0x0001000015157892 */ /* 0x000fe4000f8efc3f */
[----:B------:R-:W-:Y:S02]  /*3010*/  UISETP.NE.U32.AND UP0, UPT, UR19, URZ, UPT ;  /* 0x0000003f1300728c */ /* 0x000fe4000bf05070 */
[----:B------:R-:W-:-:S02]  /*3020*/  UIMAD UR18, UR15, 0x700, UR18 ;  /* 0x000007000f1278a4 */ /* 0x000fc4000f8e0212 */
[----:B------:R-:W-:Y:S02]  /*3030*/  ULEA UR19, UR15, UR21, 0xa ;  /* 0x000000150f137291 */ /* 0x000fe4000f8e503f */
[----:B------:R-:W-:Y:S02]  /*3040*/  UIADD3 UR26, UR18, 0x80, URZ ;  /* 0x00000080121a7890 */ /* 0x000fe4000fffe03f */
[----:B------:R-:W-:Y:S01]  /*3050*/  UIADD3 UR27, UR18, 0x100, URZ ;  /* 0x00000100121b7890 */ /* 0x000fe2000fffe03f */
[----:B------:R-:W-:Y:S02]  /*3060*/  UMOV UR21, 0x40000040 ;  /* 0x4000004000157882 */ /* 0x000fe40000000000 */
[----:B------:R-:W-:Y:S01]  /*3070*/  UMOV UR20, UR19 ;  /* 0x0000001300147c82 */ /* 0x000fe20008000000 */
[----:B------:R-:W-:Y:S01]  /*3080*/  UMOV UR22, UR18 ;  /* 0x0000001200167c82 */ /* 0x000fe20008000000 */
[----:B------:R-:W-:Y:S01]  /*3090*/  UMOV UR23, 0x40000040 ;  /* 0x4000004000177882 */ /* 0x000fe20000000000 */
[----:B------:R-:W-:Y:S01]  /*30a0*/  UIADD3 UR28, UR18, 0x180, URZ ;  /* 0x00000180121c7890 */ /* 0x000fe2000fffe03f */
[----:B------:R-:W-:Y:S01]  /*30b0*/  QGMMA.64x16x32.F32.E4M3.E4M3 R72, gdesc[UR20], R72, UP0 ;  /* 0x00200000144879f3 */ /* 0x000fe2000bf00848 */
        /* <DEDUP_REMOVED lines=24> */
[----:B------:R-:W-:-:S02]  /*3240*/  UIADD3 UR20, UR19, 0x2, URZ ;  /* 0x0000000213147890 */ /* 0x000fc4000fffe03f */
[----:B------:R-:W-:Y:S01]  /*3250*/  UIADD3 UR22, UR18, 0x2, URZ ;  /* 0x0000000212167890 */ /* 0x000fe2000fffe03f */
[----:B------:R-:W-:Y:S01]  /*3260*/  UMOV UR21, 0x40000040 ;  /* 0x4000004000157882 */ /* 0x000fe20000000000 */
[----:B------:R-:W-:Y:S01]  /*3270*/  UMOV UR23, 0x40000040 ;  /* 0x4000004000177882 */ /* 0x000fe20000000000 */
[----:B------:R-:W-:-:S04]  /*3280*/  UIADD3 UR5, UR5, 0x8, URZ ;  /* 0x0000000805057890 */ /* 0x000fc8000fffe03f */
[----:B------:R-:W-:Y:S02]  /*3290*/  UISETP.NE.AND UP0, UPT, UR5, UR16, UPT ;  /* 0x000000100500728c */ /* 0x000fe4000bf05270 */
        /* <DEDUP_REMOVED lines=167> */
[----:B------:R-:W-:-:S02]  /*3d10*/  UMOV UR23, 0x40000040 ;  /* 0x4000004000177882 */ /* 0x000fc40000000000 */
        /* <DEDUP_REMOVED lines=22> */
[----:B------:R-:W-:Y:S01]  /*3e80*/  UMOV UR22, UR26 ;  /* 0x0000001a00167c82 */ /* 0x000fe20008000000 */
[----:B------:R-:W-:Y:S02]  /*3e90*/  UMOV UR23, 0x40000040 ;  /* 0x4000004000177882 */ /* 0x000fe40000000000 */
[----:B------:R-:W-:Y:S01]  /*3ea0*/  QGMMA.64x16x32.F32.E4M3.E4M3 R32, gdesc[UR20], R32 ;  /* 0x00200000142079f3 */ /* 0x000fe20008700820 */
[----:B------:R-:W-:Y:S01]  /*3eb0*/  UMOV UR22, UR18 ;  /* 0x0000001200167c82 */ /* 0x000fe20008000000 */
[----:B------:R-:W-:Y:S01]  /*3ec0*/  UMOV UR23, 0x40000040 ;  /* 0x4000004000177882 */ /* 0x000fe20000000000 */
[----:B------:R-:W-:Y:S01]  /*3ed0*/  USEL UR18, URZ, 0x1, UP0 ;  /* 0x000000013f127887 */ /* 0x000fe20008000000 */
[----:B------:R-:W-:Y:S05]  /*3ee0*/  QGMMA.64x16x32.F32.E4M3.E4M3 R24, gdesc[UR20], R24, gsb0 ;  /* 0x00200000141879f3 */ /* 0x000fea0008000818 */
[----:B------:R-:W-:Y:S01]  /*3ef0*/  ISETP.NE.AND P0, PT, RZ, UR18, PT ;  /* 0x00000012ff007c0c */ /* 0x000fe2000bf05270 */
[----:B------:R-:W-:-:S12]  /*3f00*/  WARPGROUP.DEPBAR.LE gsb0, 0x1 ;  /* 0x00008000000079c5 */ /* 0x000fd80000010100 */
[----:B------:R-:W-:Y:S05]  /*3f10*/  @!P0 BRA `(.L_x_27) ;  /* 0x0000000000e88947 */ /* 0x000fea0003800000 */
[----:B------:R-:W-:Y:S02]  /*3f20*/  WARPGROUP.DEPBAR.LE gsb0, 0x0 ;  /* 0x00008000000079c5 */ /* 0x000fe40000010000 */
[----:B------:R-:W-:-:S01]  /*3f30*/  FADD R131, R72, R131 ;  /* 0x0000008348837221 */ /* 0x000fc20000000000 */
[----:B------:R-:W-:Y:S01]  /*3f40*/  FADD R130, R73, R130 ;  /* 0x0000008249827221 */ /* 0x000fe20000000000 */
        /* <DEDUP_REMOVED lines=54> */
[----:B------:R-:W-:-:S06]  /*42b0*/  UMOV UR5, URZ ;  /* 0x0000003f00057c82 */ /* 0x000fcc0008000000 */
.L_x_27:
[----:B------:R-:W-:Y:S05]  /*42c0*/  @!P1 BRA `(.L_x_28) ;  /* 0x0000000000049947 */ /* 0x000fea0003800000 */
[----:B------:R-:W-:Y:S01]  /*42d0*/  BPT.TRAP 0x1 ;  /* 0x000000040000795c */ /* 0x000fe20000300000 */
.L_x_28:
[----:B------:R-:W-:Y:S01]  /*42e0*/  ULEA UR19, UR14, UR8, 0x3 ;  /* 0x000000080e137291 */ /* 0x000fe2000f8e183f */
[----:B------:R-:W-:-:S03]  /*42f0*/  ISETP.GT.U32.AND P0, PT, R7, 0x1, PT ;  /* 0x000000010700780c */ /* 0x000fc60003f04070 */
[----:B------:R-:W-:-:S04]  /*4300*/  UIADD3 UR19, UR19, 0x28, URZ ;  /* 0x0000002813137890 */ /* 0x000fc8000fffe03f */
[----:B------:R-:W-:-:S09]  /*4310*/  UPRMT UR19, URZ, 0x654, UR19 ;  /* 0x000006543f137896 */ /* 0x000fd20008000013 */
[----:B------:R-:W-:Y:S01]  /*4320*/  SYNCS.ARRIVE.TRANS64.RED.A1T0 RZ, [UR19], RZ ;  /* 0x000000ffffff79a7 */ /* 0x000fe20008100413 */
[----:B------:R-:W-:Y:S05]  /*4330*/  @P0 BRA `(.L_x_29) ;  /* 0x0000000000040947 */ /* 0x000fea0003800000 */
[----:B------:R-:W-:Y:S01]  /*4340*/  BPT.TRAP 0x1 ;  /* 0x000000040000795c */ /* 0x000fe20000300000 */
.L_x_29:
[----:B------:R-:W-:Y:S01]  /*4350*/  UIADD3 UR15, UR15, 0x1, URZ ;  /* 0x000000010f0f7890 */ /* 0x000fe2000fffe03f */
[C---:B------:R-:W-:Y:S01]  /*4360*/  ISETP.GT.AND P0, PT, R14.reuse, 0x1, PT ;  /* 0x000000010e00780c */ /* 0x040fe20003f04270 */
[----:B------:R-:W-:Y:S01]  /*4370*/  UIADD3 UR14, UR14, 0x1, URZ ;  /* 0x000000010e0e7890 */ /* 0x000fe2000fffe03f */
[----:B------:R-:W-:Y:S01]  /*4380*/  VIADD R14, R14, 0xffffffff ;  /* 0xffffffff0e0e7836 */ /* 0x000fe20000000000 */
[----:B------:R-:W-:Y:S02]  /*4390*/  UISETP.NE.AND UP0, UPT, UR15, 0x5, UPT ;  /* 0x000000050f00788c */ /* 0x000fe4000bf05270 */
[----:B------:R-:W-:Y:S02]  /*43a0*/  UISETP.NE.AND UP1, UPT, UR14, 0x5, UPT ;  /* 0x000000050e00788c */ /* 0x000fe4000bf25270 */
[----:B------:R-:W-:Y:S02]  /*43b0*/  USEL UR19, URZ, 0x1, UP0 ;  /* 0x000000013f137887 */ /* 0x000fe40008000000 */
[----:B------:R-:W-:-:S02]  /*43c0*/  USEL UR15, UR15, URZ, UP0 ;  /* 0x0000003f0f0f7287 */ /* 0x000fc40008000000 */
[----:B------:R-:W-:Y:S02]  /*43d0*/  USEL UR14, UR14, URZ, UP1 ;  /* 0x0000003f0e0e7287 */ /* 0x000fe40008800000 */
[----:B------:R-:W-:Y:S01]  /*43e0*/  LOP3.LUT R17, R17, UR19, RZ, 0x3c, !PT ;  /* 0x0000001311117c12 */ /* 0x000fe2000f8e3cff */
[----:B------:R-:W-:Y:S01]  /*43f0*/  UMOV UR19, 0x1 ;  /* 0x0000000100137882 */ /* 0x000fe20000000000 */
[----:B------:R-:W-:Y:S08]  /*4400*/  @P0 BRA `(.L_x_30) ;  /* 0xffffffe800a80947 */ /* 0x000ff0000383ffff */
.L_x_22:
[----:B------:R-:W-:Y:S01]  /*4410*/  UISETP.NE.AND UP0, UPT, UR5, URZ, UPT ;  /* 0x0000003f0500728c */ /* 0x000fe2000bf05270 */
[----:B01----:R-:W0:Y:S01]  /*4420*/  LDC R14, c[0x0][0x28c] ;  /* 0x0000a300ff0e7b82 */ /* 0x003e220000000800 */
[----:B------:R-:W-:Y:S02]  /*4430*/  IMAD.U32 R15, RZ, RZ, UR12 ;  /* 0x0000000cff0f7e24 */ /* 0x000fe4000f8e00ff */
[----:B------:R-:W-:-:S06]  /*4440*/  USEL UR5, URZ, 0x1, !UP0 ;  /* 0x000000013f057887 */ /* 0x000fcc000c000000 */
[----:B------:R-:W-:-:S13]  /*4450*/  ISETP.NE.AND P0, PT, RZ, UR5, PT ;  /* 0x00000005ff007c0c */ /* 0x000fda000bf05270 */
[----:B------:R-:W-:Y:S05]  /*4460*/  @!P0 BRA `(.L_x_31) ;  /* 0x0000000000e48947 */ /* 0x000fea0003800000 */
[----:B------:R-:W-:Y:S02]  /*4470*/  WARPGROUP.DEPBAR.LE gsb0, 0x0 ;  /* 0x00008000000079c5 */ /* 0x000fe40000010000 */
[----:B------:R-:W-:Y:S01]  /*4480*/  FADD R131, R72, R131 ;  /* 0x0000008348837221 */ /* 0x000fe20000000000 */
        /* <DEDUP_REMOVED lines=54> */
[----:B------:R-:W-:-:S07]  /*47f0*/  FADD R20, R20, R31 ;  /* 0x0000001f14147221 */ /* 0x000fce0000000000 */
.L_x_31:
[----:B0-----:R-:W-:Y:S01]  /*4800*/  ISETP.GE.AND P0, PT, R14, 0x1, PT ;  /* 0x000000010e00780c */ /* 0x001fe20003f06270 */
[----:B------:R0:W-:Y:S01]  /*4810*/  SYNCS.ARRIVE.TRANS64.A1T0 RZ, [R15+UR9], RZ ;  /* 0x000000ff0fff79a7 */ /* 0x0001e20008100009 */
[----:B------:R-:W-:-:S11]  /*4820*/  WARPGROUP.DEPBAR.LE gsb0, 0x0 ;  /* 0x00008000000079c5 */ /* 0x000fd60000010000 */
[----:B------:R-:W-:Y:S05]  /*4830*/  @!P0 BRA `(.L_x_32) ;  /* 0x0000000000388947 */ /* 0x000fea0003800000 */
[----:B------:R-:W-:-:S13]  /*4840*/  ISETP.NE.AND P0, PT, R132, 0x3, PT ;  /* 0x000000038400780c */ /* 0x000fda0003f05270 */
[----:B------:R-:W-:Y:S05]  /*4850*/  @!P0 BRA `(.L_x_33) ;  /* 0x0000000000048947 */ /* 0x000fea0003800000 */
[----:B------:R-:W-:Y:S01]  /*4860*/  BPT.TRAP 0x1 ;  /* 0x000000040000795c */ /* 0x000fe20000300000 */
.L_x_33:
[----:B------:R-:W-:Y:S01]  /*4870*/  UIADD3 UR5, UR10, UR17, URZ ;  /* 0x000000110a057290 */ /* 0x000fe2000fffe03f */
[----:B------:R-:W-:-:S03]  /*4880*/  ISETP.GT.U32.AND P0, PT, R7, 0x1, PT ;  /* 0x000000010700780c */ /* 0x000fc60003f04070 */
[----:B------:R-:W-:-:S04]  /*4890*/  UIMAD.WIDE.U32 UR14, UR5, -0x33333333, URZ ;  /* 0xcccccccd050e78a5 */ /* 0x000fc8000f8e003f */
[----:B------:R-:W-:-:S04]  /*48a0*/  USHF.R.U32.HI UR14, URZ, 0x2, UR15 ;  /* 0x000000023f0e7899 */ /* 0x000fc8000801160f */
[----:B------:R-:W-:-:S04]  /*48b0*/  UIMAD UR5, UR14, -0x5, UR5 ;  /* 0xfffffffb0e0578a4 */ /* 0x000fc8000f8e0205 */
[----:B------:R-:W-:-:S04]  /*48c0*/  ULEA UR5, UR5, UR8, 0x3 ;  /* 0x0000000805057291 */ /* 0x000fc8000f8e183f */
[----:B------:R-:W-:-:S04]  /*48d0*/  UIADD3 UR5, UR5, 0x28, URZ ;  /* 0x0000002805057890 */ /* 0x000fc8000fffe03f */
[----:B------:R-:W-:-:S09]  /*48e0*/  UPRMT UR5, URZ, 0x654, UR5 ;  /* 0x000006543f057896 */ /* 0x000fd20008000005 */
[----:B------:R-:W-:Y:S01]  /*48f0*/  SYNCS.ARRIVE.TRANS64.RED.A1T0 RZ, [UR5], RZ ;  /* 0x000000ffffff79a7 */ /* 0x000fe20008100405 */
[----:B------:R-:W-:Y:S05]  /*4900*/  @P0 BRA `(.L_x_32) ;  /* 0x0000000000040947 */ /* 0x000fea0003800000 */
[----:B------:R-:W-:Y:S01]  /*4910*/  BPT.TRAP 0x1 ;  /* 0x000000040000795c */ /* 0x000fe20000300000 */
.L_x_32:
[----:B------:R-:W-:Y:S01]  /*4920*/  SHF.L.U32 R14, R133, 0x1f, RZ ;  /* 0x0000001f850e7819 */ /* 0x000fe200000006ff */
[----:B------:R-:W-:Y:S01]  /*4930*/  UIADD3 UR17, UR7, UR17, URZ ;  /* 0x0000001107117290 */ /* 0x000fe2000fffe03f */
[----:B------:R-:W1:Y:S01]  /*4940*/  LDC R27, c[0x0][0x288] ;  /* 0x0000a200ff1b7b82 */ /* 0x000e620000000800 */
[----:B------:R-:W-:Y:S01]  /*4950*/  UISETP.GE.U32.AND UP1, UPT, UR7, 0x5, UPT ;  /* 0x000000050700788c */ /* 0x000fe2000bf26070 */
[----:B------:R-:W-:Y:S01]  /*4960*/  IMAD.SHL.U32 R24, R18, 0x2, RZ ;  /* 0x0000000212187824 */ /* 0x000fe200078e00ff */
[----:B------:R-:W-:Y:S02]  /*4970*/  UISETP.GT.U32.AND UP0, UPT, UR17, 0x4, UPT ;  /* 0x000000041100788c */ /* 0x000fe4000bf04070 */
[----:B------:R-:W-:Y:S02]  /*4980*/  UIMAD.WIDE.U32 UR14, UR17, -0x33333333, URZ ;  /* 0xcccccccd110e78a5 */ /* 0x000fe4000f8e003f */
[----:B------:R-:W-:Y:S01]  /*4990*/  UISETP.LT.U32.AND UP0, UPT, UR7, 0x5, UP0 ;  /* 0x000000050700788c */ /* 0x000fe20008701070 */
[----:B------:R-:W2:Y:S01]  /*49a0*/  SYNCS.PHASECHK.TRANS64.TRYWAIT P0, [UR11+0x8], R14 ;  /* 0x0000080eff0075a7 */ /* 0x000ea2000800014b */
[----:B------:R-:W-:Y:S01]  /*49b0*/  USHF.R.U32.HI UR14, URZ, 0x2, UR15 ;  /* 0x000000023f0e7899 */ /* 0x000fe2000801160f */
[----:B------:R-:W-:Y:S01]  /*49c0*/  SHF.R.S32.HI R25, RZ, 0x1f, R24 ;  /* 0x0000001fff197819 */ /* 0x000fe20000011418 */
[----:B------:R-:W-:-:S02]  /*49d0*/  USEL UR5, URZ, 0x1, !UP0 ;  /* 0x000000013f057887 */ /* 0x000fc4000c000000 */
[----:B------:R-:W-:Y:S02]  /*49e0*/  UIMAD UR17, UR14, -0x5, UR17 ;  /* 0xfffffffb0e1178a4 */ /* 0x000fe4000f8e0211 */
[----:B------:R-:W-:-:S04]  /*49f0*/  ULOP3.LUT UR4, UR4, UR5, URZ, 0x3c, !UPT ;  /* 0x0000000504047292 */ /* 0x000fc8000f8e3c3f */
[----:B------:R-:W-:Y:S01]  /*4a00*/  @UP1 ULOP3.LUT UR4, UR4, 0x1, UR14, 0x78, !UPT ;  /* 0x0000000104041892 */ /* 0x000fe2000f8e780e */
[----:B-12---:R-:W-:Y:S11]  /*4a10*/  @!P0 BRA `(.L_x_34) ;  /* 0x0000005800c08947 */ /* 0x006ff60003800000 */
.L_x_177:
[----:B------:R-:W-:Y:S01]  /*4a20*/  IMAD.SHL.U32 R26, R6, 0x40, RZ ;  /* 0x00000040061a7824 */ /* 0x000fe200078e00ff */
[----:B------:R-:W-:Y:S01]  /*4a30*/  ULDC UR5, c[0x0][0x284] ;  /* 0x0000a10000057ab9 */ /* 0x000fe20000000800 */
[----:B------:R-:W-:Y:S01]  /*4a40*/  IMAD R32, R5, 0x70, RZ ;  /* 0x0000007005207824 */ /* 0x000fe200078e02ff */
[----:B------:R-:W-:Y:S01]  /*4a50*/  SHF.R.S32.HI R34, RZ, 0x1f, R4 ;  /* 0x0000001fff227819 */ /* 0x000fe20000011404 */
[----:B------:R-:W-:Y:S01]  /*4a60*/  ULDC.64 UR14, c[0x0][0x5d0] ;  /* 0x00017400000e7ab9 */ /* 0x000fe20000000a00 */
[----:B------:R-:W-:Y:S01]  /*4a70*/  ISETP.GE.AND P0, PT, R26, UR5, PT ;  /* 0x000000051a007c0c */ /* 0x000fe2000bf06270 */
[----:B0-----:R-:W-:Y:S01]  /*4a80*/  IMAD.WIDE.U32 R14, R4, UR14, R24 ;  /* 0x0000000e040e7c25 */ /* 0x001fe2000f8e0018 */
[----:B------:R-:W-:Y:S02]  /*4a90*/  SHF.R.S32.HI R33, RZ, 0x1f, R32 ;  /* 0x0000001fff217819 */ /* 0x000fe40000011420 */
[----:B------:R-:W-:Y:S01]  /*4aa0*/  ISETP.GE.OR P0, PT, R32, R27, P0 ;  /* 0x0000001b2000720c */ /* 0x000fe20000706670 */
[----:B------:R-:W-:Y:S01]  /*4ab0*/  IMAD R5, R34, UR14, RZ ;  /* 0x0000000e22057c24 */ /* 0x000fe2000f8e02ff */
[----:B------:R-:W-:-:S03]  /*4ac0*/  IADD3 R14, P1, R32, R14, RZ ;  /* 0x0000000e200e7210 */ /* 0x000fc60007f3e0ff */
[----:B------:R-:W-:-:S05]  /*4ad0*/  IMAD R5, R4, UR15, R5 ;  /* 0x0000000f04057c24 */ /* 0x000fca000f8e0205 */
[----:B------:R-:W-:-:S03]  /*4ae0*/  IADD3.X R15, R33, R15, R5, P1, !PT ;  /* 0x0000000f210f7210 */ /* 0x000fc60000ffe405 */
[----:B------:R-:W-:Y:S05]  /*4af0*/  @P0 BRA `(.L_x_35) ;  /* 0x0000004000680947 */ /* 0x000fea0003800000 */
[----:B------:R-:W0:Y:S01]  /*4b00*/  LDC.64 R30, c[0x0][0x5c8] ;  /* 0x00017200ff1e7b82 */ /* 0x000e220000000a00 */
[----:B------:R-:W-:Y:S01]  /*4b10*/  IMAD.WIDE R28, R6, 0x40, R10 ;  /* 0x00000040061c7825 */ /* 0x000fe200078e020a */
[----:B------:R-:W-:Y:S01]  /*4b20*/  ULDC.64 UR14, c[0x0][0x5c0] ;  /* 0x00017000000e7ab9 */ /* 0x000fe20000000a00 */
[----:B------:R-:W-:Y:S02]  /*4b30*/  BSSY B0, `(.L_x_35) ;  /* 0x0000416000007945 */ /* 0x000fe40003800000 */
[-C--:B0-----:R-:W-:Y:S02]  /*4b40*/  IMAD R5, R29, R30.reuse, RZ ;  /* 0x0000001e1d057224 */ /* 0x081fe400078e02ff */
[----:B------:R-:W-:-:S04]  /*4b50*/  IMAD.WIDE.U32 R14, R28, R30, R14 ;  /* 0x0000001e1c0e7225 */ /* 0x000fc800078e000e */
[----:B------:R-:W-:Y:S01]  /*4b60*/  IMAD R17, R28, R31, R5 ;  /* 0x0000001f1c117224 */ /* 0x000fe200078e0205 */
[----:B------:R-:W-:Y:S02]  /*4b70*/  LEA R5, P0, R30, R14, 0x3 ;  /* 0x0000000e1e057211 */ /* 0x000fe400078018ff */
[----:B------:R-:W-:Y:S01]  /*4b80*/  IADD3 R16, P1, R14, UR14, RZ ;  /* 0x0000000e0e107c10 */ /* 0x000fe2000ff3e0ff */
[----:B------:R-:W-:Y:S01]  /*4b90*/  IMAD.IADD R17, R15, 0x1, R17 ;  /* 0x000000010f117824 */ /* 0x000fe200078e0211 */
[----:B------:R-:W-:Y:S01]  /*4ba0*/  IADD3 R14, P2, R5, UR14, RZ ;  /* 0x0000000e050e7c10 */ /* 0x000fe2000ff5e0ff */
[----:B------:R-:W-:-:S03]  /*4bb0*/  IMAD R5, R18, -0x2, R27 ;  /* 0xfffffffe12057824 */ /* 0x000fc600078e021b */
[----:B------:R-:W-:Y:S02]  /*4bc0*/  LEA.HI.X R6, R30, R17, R31, 0x3, P0 ;  /* 0x000000111e067211 */ /* 0x000fe400000f1c1f */
[----:B-----5:R-:W-:Y:S02]  /*4bd0*/  FSETP.NEU.AND P0, PT, R13, RZ, PT ;  /* 0x000000ff0d00720b */ /* 0x020fe40003f0d000 */
[----:B------:R-:W-:Y:S02]  /*4be0*/  IADD3.X R17, R17, UR15, RZ, P1, !PT ;  /* 0x0000000f11117c10 */ /* 0x000fe40008ffe4ff */
[----:B------:R-:W-:Y:S01]  /*4bf0*/  IADD3.X R15, R6, UR15, RZ, P2, !PT ;  /* 0x0000000f060f7c10 */ /* 0x000fe200097fe4ff */
[----:B------:R-:W-:Y:S02]  /*4c00*/  IMAD.IADD R6, R19, 0x1, -R26 ;  /* 0x0000000113067824 */ /* 0x000fe400078e0a1a */
[----:B------:R-:W-:-:S06]  /*4c10*/  IMAD.IADD R26, R5, 0x1, -R32 ;  /* 0x00000001051a7824 */ /* 0x000fcc00078e0a20 */
[----:B------:R-:W-:Y:S05]  /*4c20*/  @!P0 BRA `(.L_x_36) ;  /* 0x0000003000288947 */ /* 0x000fea0003800000 */
[----:B------:R-:W-:Y:S01]  /*4c30*/  ULDC.64 UR14, c[0x0][0x5b8] ;  /* 0x00016e00000e7ab9 */ /* 0x000fe20000000a00 */
[----:B------:R-:W-:Y:S01]  /*4c40*/  ULDC.64 UR18, c[0x0][0x5a8] ;  /* 0x00016a0000127ab9 */ /* 0x000fe20000000a00 */
[----:B------:R-:W-:Y:S01]  /*4c50*/  IMAD.WIDE.U32 R24, R4, UR14, R24 ;  /* 0x0000000e04187c25 */ /* 0x000fe2000f8e0018 */
[----:B------:R-:W-:Y:S03]  /*4c60*/  BSSY B1, `(.L_x_37) ;  /* 0x0000010000017945 */ /* 0x000fe60003800000 */
[----:B------:R-:W-:Y:S01]  /*4c70*/  IMAD R5, R34, UR14, RZ ;  /* 0x0000000e22057c24 */ /* 0x000fe2000f8e02ff */
[----:B------:R-:W-:-:S03]  /*4c80*/  IADD3 R24, P0, R32, R24, RZ ;  /* 0x0000001820187210 */ /* 0x000fc60007f1e0ff */
[----:B------:R-:W-:Y:S01]  /*4c90*/  IMAD R5, R4, UR15, R5 ;  /* 0x0000000f04057c24 */ /* 0x000fe2000f8e0205 */
[----:B------:R-:W-:Y:S02]  /*4ca0*/  ULDC.64 UR14, c[0x0][0x5b0] ;  /* 0x00016c00000e7ab9 */ /* 0x000fe40000000a00 */
[----:B------:R-:W-:Y:S02]  /*4cb0*/  IMAD R27, R29, UR14, RZ ;  /* 0x0000000e1d1b7c24 */ /* 0x000fe4000f8e02ff */
[----:B------:R-:W-:Y:S02]  /*4cc0*/  IADD3.X R25, R33, R25, R5, P0, !PT ;  /* 0x0000001921197210 */ /* 0x000fe400007fe405 */
[----:B------:R-:W-:Y:S01]  /*4cd0*/  ISETP.GE.AND P0, PT, R26, 0x1, PT ;  /* 0x000000011a00780c */ /* 0x000fe20003f06270 */
[C---:B------:R-:W-:Y:S02]  /*4ce0*/  IMAD R27, R28.reuse, UR15, R27 ;  /* 0x0000000f1c1b7c24 */ /* 0x040fe4000f8e021b */
[----:B------:R-:W-:Y:S01]  /*4cf0*/  IMAD.WIDE.U32 R4, R28, UR14, R24 ;  /* 0x0000000e1c047c25 */ /* 0x000fe2000f8e0018 */
[----:B------:R-:W-:-:S02]  /*4d00*/  ISETP.LT.OR P4, PT, R6, 0x1, !P0 ;  /* 0x000000010600780c */ /* 0x000fc40004781670 */
[----:B------:R-:W-:-:S04]  /*4d10*/  IADD3 R4, P1, R4, UR18, RZ ;  /* 0x0000001204047c10 */ /* 0x000fc8000ff3e0ff */
[--C-:B------:R-:W-:Y:S02]  /*4d20*/  IADD3.X R5, R5, UR19, R27.reuse, P1, !PT ;  /* 0x0000001305057c10 */ /* 0x100fe40008ffe41b */
[----:B------:R-:W-:-:S05]  /*4d30*/  PRMT R27, RZ, 0x7610, R27 ;  /* 0x00007610ff1b7816 */ /* 0x000fca000000001b */
[----:B------:R-:W-:Y:S05]  /*4d40*/  @P4 BRA `(.L_x_38) ;  /* 0x0000000000044947 */ /* 0x000fea0003800000 */
[----:B------:R0:W5:Y:S02]  /*4d50*/  LDG.E.U8 R27, desc[UR24][R4.64] ;  /* 0x00000018041b7981 */ /* 0x000164000c1e1100 */
.L_x_38:
[----:B------:R-:W-:Y:S05]  /*4d60*/  BSYNC B1 ;  /* 0x0000000000017941 */ /* 0x000fea0003800000 */
.L_x_37:
[----:B-----5:R-:W-:Y:S01]  /*4d70*/  LOP3.LUT R27, R27, 0xff, RZ, 0xc0, !PT ;  /* 0x000000ff1b1b7812 */ /* 0x020fe200078ec0ff */
[----:B------:R-:W-:Y:S01]  /*4d80*/  BSSY B1, `(.L_x_39) ;  /* 0x000000c000017945 */ /* 0x000fe20003800000 */
[----:B------:R-:W-:Y:S02]  /*4d90*/  ISETP.GE.AND P1, PT, R26, 0x2, PT ;  /* 0x000000021a00780c */ /* 0x000fe40003f26270 */
[----:B------:R-:W-:Y:S02]  /*4da0*/  F2FP.F16.E4M3.UNPACK_B R27, R27 ;  /* 0x0000001bff1b723e */ /* 0x000fe400020006ff */
[----:B------:R-:W-:-:S03]  /*4db0*/  ISETP.LT.OR P2, PT, R6, 0x1, !P1 ;  /* 0x000000010600780c */ /* 0x000fc60004f41670 */
[----:B------:R-:W-:Y:S01]  /*4dc0*/  HADD2.F32 R30, -RZ, R27.H0_H0 ;  /* 0x2000001bff1e7230 */ /* 0x000fe20000004100 */
[----:B------:R-:W-:-:S04]  /*4dd0*/  PRMT R27, RZ, 0x7610, R27 ;  /* 0x00007610ff1b7816 */ /* 0x000fc8000000001b */
[----:B------:R-:W-:-:S04]  /*4de0*/  FMUL R30, R30, R13 ;  /* 0x0000000d1e1e7220 */ /* 0x000fc80000400000 */
[----:B------:R-:W-:-:S05]  /*4df0*/  FFMA R30, R131, R12, R30 ;  /* 0x0000000c831e7223 */ /* 0x000fca000000001e */
[----:B------:R-:W-:-:S05]  /*4e00*/  F2FP.SATFINITE.E4M3.F32.PACK_AB_MERGE_C R31, RZ, R30, RZ ;  /* 0x0000001eff1f723e */ /* 0x000fca00048070ff */
[----:B------:R1:W-:Y:S01]  /*4e10*/  @!P4 STG.E.U8 desc[UR24][R16.64], R31 ;  /* 0x0000001f1000c986 */ /* 0x0003e2000c101118 */
[----:B------:R-:W-:Y:S05]  /*4e20*/  @P2 BRA `(.L_x_40) ;  /* 0x0000000000042947 */ /* 0x000fea0003800000 */
[----:B------:R2:W5:Y:S02]  /*4e30*/  LDG.E.U8 R27, desc[UR24][R4.64+0x1] ;  /* 0x00000118041b7981 */ /* 0x000564000c1e1100 */
.L_x_40:
[----:B------:R-:W-:Y:S05]  /*4e40*/  BSYNC B1 ;  /* 0x0000000000017941 */ /* 0x000fea0003800000 */
.L_x_39:
[----:B-----5:R-:W-:Y:S01]  /*4e50*/  LOP3.LUT R27, R27, 0xff, RZ, 0xc0, !PT ;  /* 0x000000ff1b1b7812 */ /* 0x020fe200078ec0ff */
[----:B------:R-:W-:Y:S01]  /*4e60*/  BSSY B1, `(.L_x_41) ;  /* 0x0000012000017945 */ /* 0x000fe20003800000 */
[----:B-1----:R-:W-:Y:S02]  /*4e70*/  IADD3 R31, P4, R28, 0x8, RZ ;  /* 0x000000081c1f7810 */ /* 0x002fe40007f9e0ff */
[----:B------:R-:W-:Y:S02]  /*4e80*/  F2FP.F16.E4M3.UNPACK_B R27, R27 ;  /* 0x0000001bff1b723e */ /* 0x000fe400020006ff */
[----:B------:R-:W-:Y:S01]  /*4e90*/  ISETP.LT.OR P0, PT, R6, 0x9, !P0 ;  /* 0x000000090600780c */ /* 0x000fe20004701670 */
[----:B------:R-:W-:Y:S02]  /*4ea0*/  IMAD.X R29, RZ, RZ, R29, P4 ;  /* 0x000000ffff1d7224 */ /* 0x000fe400020e061d */
[----:B------:R-:W-:Y:S02]  /*4eb0*/  HADD2.F32 R28, -RZ, R27.H0_H0 ;  /* 0x2000001bff1c7230 */ /* 0x000fe40000004100 */
[----:B------:R-:W-:-:S04]  /*4ec0*/  IMAD.WIDE.U32 R24, R31, UR14, R24 ;  /* 0x0000000e1f187c25 */ /* 0x000fc8000f8e0018 */
[----:B------:R-:W-:Y:S01]  /*4ed0*/  FMUL R27, R28, R13 ;  /* 0x0000000d1c1b7220 */ /* 0x000fe20000400000 */
[----:B------:R-:W-:Y:S01]  /*4ee0*/  IMAD R28, R29, UR14, RZ ;  /* 0x0000000e1d1c7c24 */ /* 0x000fe2000f8e02ff */
[----:B------:R-:W-:Y:S02]  /*4ef0*/  IADD3 R24, P4, R24, UR18, RZ ;  /* 0x0000001218187c10 */ /* 0x000fe4000ff9e0ff */
[----:B------:R-:W-:Y:S01]  /*4f00*/  FFMA R27, R130, R12, R27 ;  /* 0x0000000c821b7223 */ /* 0x000fe2000000001b */
[----:B------:R-:W-:-:S04]  /*4f10*/  IMAD R31, R31, UR15, R28 ;  /* 0x0000000f1f1f7c24 */ /* 0x000fc8000f8e021c */
[----:B------:R-:W-:Y:S02]  /*4f20*/  F2FP.SATFINITE.E4M3.F32.PACK_AB_MERGE_C R29, RZ, R27, RZ ;  /* 0x0000001bff1d723e */ /* 0x000fe400048070ff */
[----:B------:R-:W-:Y:S02]  /*4f30*/  IADD3.X R25, R25, UR19, R31, P4, !PT ;  /* 0x0000001319197c10 */ /* 0x000fe4000a7fe41f */
[----:B------:R-:W-:Y:S01]  /*4f40*/  PRMT R27, RZ, 0x7610, R27 ;  /* 0x00007610ff1b7816 */ /* 0x000fe2000000001b */
[----:B------:R1:W-:Y:S01]  /*4f50*/  @!P2 STG.E.U8 desc[UR24][R16.64+0x1], R29 ;  /* 0x0000011d1000a986 */ /* 0x0003e2000c101118 */
[----:B------:R-:W-:Y:S05]  /*4f60*/  @P0 BRA `(.L_x_42) ;  /* 0x0000000000040947 */ /* 0x000fea0003800000 */
[----:B------:R3:W5:Y:S02]  /*4f70*/  LDG.E.U8 R27, desc[UR24][R24.64] ;  /* 0x00000018181b7981 */ /* 0x000764000c1e1100 */
.L_x_42:
[----:B------:R-:W-:Y:S05]  /*4f80*/  BSYNC B1 ;  /* 0x0000000000017941 */ /* 0x000fea0003800000 */
.L_x_41:
[----:B-----5:R-:W-:Y:S01]  /*4f90*/  LOP3.LUT R27, R27, 0xff, RZ, 0xc0, !PT ;  /* 0x000000ff1b1b7812 */ /* 0x020fe200078ec0ff */
[----:B------:R-:W-:Y:S01]  /*4fa0*/  BSSY B1, `(.L_x_43) ;  /* 0x000000b000017945 */ /* 0x000fe20003800000 */
[----:B------:R-:W-:Y:S02]  /*4fb0*/  ISETP.LT.OR P1, PT, R6, 0x9, !P1 ;  /* 0x000000090600780c */ /* 0x000fe40004f21670 */
[----:B------:R-:W-:-:S05]  /*4fc0*/  F2FP.F16.E4M3.UNPACK_B R27, R27 ;  /* 0x0000001bff1b723e */ /* 0x000fca00020006ff */
[----:B------:R-:W-:Y:S01]  /*4fd0*/  HADD2.F32 R28, -RZ, R27.H0_H0 ;  /* 0x2000001bff1c7230 */ /* 0x000fe20000004100 */
[----:B------:R-:W-:-:S04]  /*4fe0*/  PRMT R27, RZ, 0x7610, R27 ;  /* 0x00007610ff1b7816 */ /* 0x000fc8000000001b */
[----:B------:R-:W-:-:S04]  /*4ff0*/  FMUL R28, R28, R13 ;  /* 0x0000000d1c1c7220 */ /* 0x000fc80000400000 */
[----:B------:R-:W-:-:S05]  /*5000*/  FFMA R28, R129, R12, R28 ;  /* 0x0000000c811c7223 */ /* 0x000fca000000001c */
[----:B-1----:R-:W-:-:S05]  /*5010*/  F2FP.SATFINITE.E4M3.F32.PACK_AB_MERGE_C R29, RZ, R28, RZ ;  /* 0x0000001cff1d723e */ /* 0x002fca00048070ff */
[----:B------:R1:W-:Y:S01]  /*5020*/  @!P0 STG.E.U8 desc[UR24][R14.64], R29 ;  /* 0x0000001d0e008986 */ /* 0x0003e2000c101118 */
[----:B------:R-:W-:Y:S05]  /*5030*/  @P1 BRA `(.L_x_44) ;  /* 0x0000000000041947 */ /* 0x000fea0003800000 */
[----:B------:R4:W5:Y:S02]  /*5040*/  LDG.E.U8 R27, desc[UR24][R24.64+0x1] ;  /* 0x00000118181b7981 */ /* 0x000964000c1e1100 */
.L_x_44:
[----:B------:R-:W-:Y:S05]  /*5050*/  BSYNC B1 ;  /* 0x0000000000017941 */ /* 0x000fea0003800000 */
.L_x_43:
[----:B-----5:R-:W-:Y:S01]  /*5060*/  LOP3.LUT R27, R27, 0xff, RZ, 0xc0, !PT ;  /* 0x000000ff1b1b7812 */ /* 0x020fe200078ec0ff */
[----:B------:R-:W-:Y:S01]  /*5070*/  BSSY B1, `(.L_x_45) ;  /* 0x000000c000017945 */ /* 0x000fe20003800000 */
[----:B------:R-:W-:Y:S02]  /*5080*/  ISETP.GE.AND P0, PT, R26, 0x9, PT ;  /* 0x000000091a00780c */ /* 0x000fe40003f06270 */
[----:B------:R-:W-:Y:S02]  /*5090*/  F2FP.F16.E4M3.UNPACK_B R27, R27 ;  /* 0x0000001bff1b723e */ /* 0x000fe400020006ff */
[----:B------:R-:W-:-:S03]  /*50a0*/  ISETP.LT.OR P2, PT, R6, 0x1, !P0 ;  /* 0x000000010600780c */ /* 0x000fc60004741670 */
[----:B------:R-:W-:-:S05]  /*50b0*/  HADD2.F32 R28, -RZ, R27.H0_H0 ;  /* 0x2000001bff1c7230 */ /* 0x000fca0000004100 */
[----:B------:R-:W-:-:S04]  /*50c0*/  FMUL R27, R28, R13 ;  /* 0x0000000d1c1b7220 */ /* 0x000fc80000400000 */
[----:B------:R-:W-:-:S05]  /*50d0*/  FFMA R27, R128, R12, R27 ;  /* 0x0000000c801b7223 */ /* 0x000fca000000001b */
[----:B-1----:R-:W-:Y:S02]  /*50e0*/  F2FP.SATFINITE.E4M3.F32.PACK_AB_MERGE_C R29, RZ, R27, RZ ;  /* 0x0000001bff1d723e */ /* 0x002fe400048070ff */
[----:B------:R-:W-:-:S03]  /*50f0*/  PRMT R27, RZ, 0x7610, R27 ;  /* 0x00007610ff1b7816 */ /* 0x000fc6000000001b */
[----:B------:R1:W-:Y:S01]  /*5100*/  @!P1 STG.E.U8 desc[UR24][R14.64+0x1], R29 ;  /* 0x0000011d0e009986 */ /* 0x0003e2000c101118 */
[----:B------:R-:W-:Y:S05]  /*5110*/  @P2 BRA `(.L_x_46) ;  /* 0x0000000000042947 */ /* 0x000fea0003800000 */
[----:B------:R0:W5:Y:S02]  /*5120*/  LDG.E.U8 R27, desc[UR24][R4.64+0x8] ;  /* 0x00000818041b7981 */ /* 0x000164000c1e1100 */
.L_x_46:
[----:B------:R-:W-:Y:S05]  /*5130*/  BSYNC B1 ;  /* 0x0000000000017941 */ /* 0x000fea0003800000 */
.L_x_45:
        /* <DEDUP_REMOVED lines=13> */
.L_x_48:
[----:B------:R-:W-:Y:S05]  /*5210*/  BSYNC B1 ;  /* 0x0000000000017941 */ /* 0x000fea0003800000 */
.L_x_47:
[----:B-----5:R-:W-:Y:S01]  /*5220*/  LOP3.LUT R27, R27, 0xff, RZ, 0xc0, !PT ;  /* 0x000000ff1b1b7812 */ /* 0x020fe200078ec0ff */
[----:B------:R-:W-:Y:S01]  /*5230*/  BSSY B1, `(.L_x_49) ;  /* 0x000000b000017945 */ /* 0x000fe20003800000 */
[----:B------:R-:W-:Y:S02]  /*5240*/  ISETP.LT.OR P0, PT, R6, 0x9, !P0 ;  /* 0x000000090600780c */ /* 0x000fe40004701670 */
[----:B------:R-:W-:-:S05]  /*5250*/  F2FP.F16.E4M3.UNPACK_B R27, R27 ;  /* 0x0000001bff1b723e */ /* 0x000fca00020006ff */
        /* <DEDUP_REMOVED lines=8> */
.L_x_50:
[----:B------:R-:W-:Y:S05]  /*52e0*/  BSYNC B1 ;  /* 0x0000000000017941 */ /* 0x000fea0003800000 */
.L_x_49:
        /* <DEDUP_REMOVED lines=12> */
.L_x_52:
[----:B------:R-:W-:Y:S05]  /*53b0*/  BSYNC B1 ;  /* 0x0000000000017941 */ /* 0x000fea0003800000 */
.L_x_51:
        /* <DEDUP_REMOVED lines=13> */
.L_x_54:
[----:B------:R-:W-:Y:S05]  /*5490*/  BSYNC B1 ;  /* 0x0000000000017941 */ /* 0x000fea0003800000 */
.L_x_53:
        /* <DEDUP_REMOVED lines=13> */
.L_x_56:
[----:B------:R-:W-:Y:S05]  /*5570*/  BSYNC B1 ;  /* 0x0000000000017941 */ /* 0x000fea0003800000 */
.L_x_55:
        /* <DEDUP_REMOVED lines=12> */
.L_x_58:
[----:B------:R-:W-:Y:S05]  /*5640*/  BSYNC B1 ;  /* 0x0000000000017941 */ /* 0x000fea0003800000 */
.L_x_57:
        /* <DEDUP_REMOVED lines=12> */
.L_x_60:
[----:B------:R-:W-:Y:S05]  /*5710*/  BSYNC B1 ;  /* 0x0000000000017941 */ /* 0x000fea0003800000 */
.L_x_59:
        /* <DEDUP_REMOVED lines=13> */
.L_x_62:
[----:B------:R-:W-:Y:S05]  /*57f0*/  BSYNC B1 ;  /* 0x0000000000017941 */ /* 0x000fea0003800000 */
.L_x_61:
        /* <DEDUP_REMOVED lines=13> */
.L_x_64:
[----:B------:R-:W-:Y:S05]  /*58d0*/  BSYNC B1 ;  /* 0x0000000000017941 */ /* 0x000fea0003800000 */
.L_x_63:
        /* <DEDUP_REMOVED lines=12> */
.L_x_66:
[----:B------:R-:W-:Y:S05]  /*59a0*/  BSYNC B1 ;  /* 0x0000000000017941 */ /* 0x000fea0003800000 */
.L_x_65:
        /* <DEDUP_REMOVED lines=12> */
.L_x_68:
[----:B------:R-:W-:Y:S05]  /*5a70*/  BSYNC B1 ;  /* 0x0000000000017941 */ /* 0x000fea0003800000 */
.L_x_67:
        /* <DEDUP_REMOVED lines=13> */
.L_x_70:
[----:B------:R-:W-:Y:S05]  /*5b50*/  BSYNC B1 ;  /* 0x0000000000017941 */ /* 0x000fea0003800000 */
.L_x_69:
        /* <DEDUP_REMOVED lines=13> */
.L_x_72:
[----:B------:R-:W-:Y:S05]  /*5c30*/  BSYNC B1 ;  /* 0x0000000000017941 */ /* 0x000fea0003800000 */
.L_x_71:
        /* <DEDUP_REMOVED lines=12> */
.L_x_74:
[----:B------:R-:W-:Y:S05]  /*5d00*/  BSYNC B1 ;  /* 0x0000000000017941 */ /* 0x000fea0003800000 */
.L_x_73:
        /* <DEDUP_REMOVED lines=12> */
.L_x_76:
[----:B------:R-:W-:Y:S05]  /*5dd0*/  BSYNC B1 ;  /* 0x0000000000017941 */ /* 0x000fea0003800000 */
.L_x_75:
        /* <DEDUP_REMOVED lines=13> */
.L_x_78:
[----:B------:R-:W-:Y:S05]  /*5eb0*/  BSYNC B1 ;  /* 0x0000000000017941 */ /* 0x000fea0003800000 */
.L_x_77:
        /* <DEDUP_REMOVED lines=13> */
.L_x_80:
[----:B------:R-:W-:Y:S05]  /*5f90*/  BSYNC B1 ;  /* 0x0000000000017941 */ /* 0x000fea0003800000 */
.L_x_79:
        /* <DEDUP_REMOVED lines=12> */
.L_x_82:
[----:B------:R-:W-:Y:S05]  /*6060*/  BSYNC B1 ;  /* 0x0000000000017941 */ /* 0x000fea0003800000 */
.L_x_81:
        /* <DEDUP_REMOVED lines=12> */
.L_x_84:
[----:B------:R-:W-:Y:S05]  /*6130*/  BSYNC B1 ;  /* 0x0000000000017941 */ /* 0x000fea0003800000 */
.L_x_83:
        /* <DEDUP_REMOVED lines=13> */
.L_x_86:
[----:B------:R-:W-:Y:S05]  /*6210*/  BSYNC B1 ;  /* 0x0000000000017941 */ /* 0x000fea0003800000 */
.L_x_85:
        /* <DEDUP_REMOVED lines=13> */
.L_x_88:
[----:B------:R-:W-:Y:S05]  /*62f0*/  BSYNC B1 ;  /* 0x0000000000017941 */ /* 0x000fea0003800000 */
.L_x_87:
        /* <DEDUP_REMOVED lines=12> */
.L_x_90:
[----:B------:R-:W-:Y:S05]  /*63c0*/  BSYNC B1 ;  /* 0x0000000000017941 */ /* 0x000fea0003800000 */
.L_x_89:
        /* <DEDUP_REMOVED lines=12> */
.L_x_92:
[----:B------:R-:W-:Y:S05]  /*6490*/  BSYNC B1 ;  /* 0x0000000000017941 */ /* 0x000fea0003800000 */
.L_x_91:
        /* <DEDUP_REMOVED lines=13> */
.L_x_94:
[----:B------:R-:W-:Y:S05]  /*6570*/  BSYNC B1 ;  /* 0x0000000000017941 */ /* 0x000fea0003800000 */
.L_x_93:
        /* <DEDUP_REMOVED lines=13> */
.L_x_96:
[----:B------:R-:W-:Y:S05]  /*6650*/  BSYNC B1 ;  /* 0x0000000000017941 */ /* 0x000fea0003800000 */
.L_x_95:
        /* <DEDUP_REMOVED lines=12> */
.L_x_98:
[----:B------:R-:W-:Y:S05]  /*6720*/  BSYNC B1 ;  /* 0x0000000000017941 */ /* 0x000fea0003800000 */
.L_x_97:
        /* <DEDUP_REMOVED lines=12> */
.L_x_100:
[----:B------:R-:W-:Y:S05]  /*67f0*/  BSYNC B1 ;  /* 0x0000000000017941 */ /* 0x000fea0003800000 */
.L_x_99:
        /* <DEDUP_REMOVED lines=13> */
.L_x_102:
[----:B------:R-:W-:Y:S05]  /*68d0*/  BSYNC B1 ;  /* 0x0000000000017941 */ /* 0x000fea0003800000 */
.L_x_101:
        /* <DEDUP_REMOVED lines=13> */
.L_x_104:
[----:B------:R-:W-:Y:S05]  /*69b0*/  BSYNC B1 ;  /* 0x0000000000017941 */ /* 0x000fea0003800000 */
.L_x_103:
        /* <DEDUP_REMOVED lines=12> */
.L_x_106:
[----:B------:R-:W-:Y:S05]  /*6a80*/  BSYNC B1 ;  /* 0x0000000000017941 */ /* 0x000fea0003800000 */
.L_x_105:
        /* <DEDUP_REMOVED lines=12> */
.L_x_108:
[----:B------:R-:W-:Y:S05]  /*6b50*/  BSYNC B1 ;  /* 0x0000000000017941 */ /* 0x000fea0003800000 */
.L_x_107:
        /* <DEDUP_REMOVED lines=13> */
.L_x_110:
[----:B------:R-:W-:Y:S05]  /*6c30*/  BSYNC B1 ;  /* 0x0000000000017941 */ /* 0x000fea0003800000 */
.L_x_109:
        /* <DEDUP_REMOVED lines=13> */
.L_x_112:
[----:B------:R-:W-:Y:S05]  /*6d10*/  BSYNC B1 ;  /* 0x0000000000017941 */ /* 0x000fea0003800000 */
.L_x_111:
        /* <DEDUP_REMOVED lines=12> */
.L_x_114:
[----:B------:R-:W-:Y:S05]  /*6de0*/  BSYNC B1 ;  /* 0x0000000000017941 */ /* 0x000fea0003800000 */
.L_x_113:
        /* <DEDUP_REMOVED lines=12> */
.L_x_116:
[----:B------:R-:W-:Y:S05]  /*6eb0*/  BSYNC B1 ;  /* 0x0000000000017941 */ /* 0x000fea0003800000 */
.L_x_115:
        /* <DEDUP_REMOVED lines=13> */
.L_x_118:
[----:B------:R-:W-:Y:S05]  /*6f90*/  BSYNC B1 ;  /* 0x0000000000017941 */ /* 0x000fea0003800000 */
.L_x_117:
        /* <DEDUP_REMOVED lines=13> */
.L_x_120:
[----:B------:R-:W-:Y:S05]  /*7070*/  BSYNC B1 ;  /* 0x0000000000017941 */ /* 0x000fea0003800000 */
.L_x_119:
        /* <DEDUP_REMOVED lines=12> */
.L_x_122:
[----:B------:R-:W-:Y:S05]  /*7140*/  BSYNC B1 ;  /* 0x0000000000017941 */ /* 0x000fea0003800000 */
.L_x_121:
        /* <DEDUP_REMOVED lines=12> */
.L_x_124:
[----:B------:R-:W-:Y:S05]  /*7210*/  BSYNC B1 ;  /* 0x0000000000017941 */ /* 0x000fea0003800000 */
.L_x_123:
        /* <DEDUP_REMOVED lines=13> */
.L_x_126:
[----:B------:R-:W-:Y:S05]  /*72f0*/  BSYNC B1 ;  /* 0x0000000000017941 */ /* 0x000fea0003800000 */
.L_x_125:
        /* <DEDUP_REMOVED lines=13> */
.L_x_128:
[----:B------:R-:W-:Y:S05]  /*73d0*/  BSYNC B1 ;  /* 0x0000000000017941 */ /* 0x000fea0003800000 */
.L_x_127:
        /* <DEDUP_REMOVED lines=12> */
.L_x_130:
[----:B------:R-:W-:Y:S05]  /*74a0*/  BSYNC B1 ;  /* 0x0000000000017941 */ /* 0x000fea0003800000 */
.L_x_129:
        /* <DEDUP_REMOVED lines=12> */
.L_x_132:
[----:B------:R-:W-:Y:S05]  /*7570*/  BSYNC B1 ;  /* 0x0000000000017941 */ /* 0x000fea0003800000 */
.L_x_131:
        /* <DEDUP_REMOVED lines=13> */
.L_x_134:
[----:B------:R-:W-:Y:S05]  /*7650*/  BSYNC B1 ;  /* 0x0000000000017941 */ /* 0x000fea0003800000 */
.L_x_133:
        /* <DEDUP_REMOVED lines=13> */
.L_x_136:
[----:B------:R-:W-:Y:S05]  /*7730*/  BSYNC B1 ;  /* 0x0000000000017941 */ /* 0x000fea0003800000 */
.L_x_135:
        /* <DEDUP_REMOVED lines=12> */
.L_x_138:
[----:B------:R-:W-:Y:S05]  /*7800*/  BSYNC B1 ;  /* 0x0000000000017941 */ /* 0x000fea0003800000 */
.L_x_137:
        /* <DEDUP_REMOVED lines=12> */
.L_x_140:
[----:B------:R-:W-:Y:S05]  /*78d0*/  BSYNC B1 ;  /* 0x0000000000017941 */ /* 0x000fea0003800000 */
.L_x_139:
        /* <DEDUP_REMOVED lines=13> */
.L_x_142:
[----:B------:R-:W-:Y:S05]  /*79b0*/  BSYNC B1 ;  /* 0x0000000000017941 */ /* 0x000fea0003800000 */
.L_x_141:
[----:B-----5:R-:W-:Y:S01]  /*79c0*/  LOP3.LUT R27, R27, 0xff, RZ, 0xc0, !PT ;  /* 0x000000ff1b1b7812 */ /* 0x020fe200078ec0ff */
[----:B------:R-:W-:Y:S01]  /*79d0*/  BSSY B1, `(.L_x_143) ;  /* 0x000000c000017945 */ /* 0x000fe20003800000 */
[----:B------:R-:W-:Y:S02]  /*79e0*/  ISETP.GE.AND P1, PT, R26, 0x6a, PT ;  /* 0x0000006a1a00780c */ /* 0x000fe40003f26270 */
[----:B------:R-:W-:Y:S02]  /*79f0*/  F2FP.F16.E4M3.UNPACK_B R27, R27 ;  /* 0x0000001bff1b723e */ /* 0x000fe400020006ff */
[----:B------:R-:W-:-:S03]  /*7a00*/  ISETP.LT.OR P4, PT, R6, 0x1, !P1 ;  /* 0x000000010600780c */ /* 0x000fc60004f81670 */
[----:B------:R-:W-:-:S05]  /*7a10*/  HADD2.F32 R28, -RZ, R27.H0_H0 ;  /* 0x2000001bff1c7230 */ /* 0x000fca0000004100 */
[----:B------:R-:W-:-:S04]  /*7a20*/  FMUL R28, R28, R13 ;  /* 0x0000000d1c1c7220 */ /* 0x000fc80000400000 */
[----:B------:R-:W-:Y:S01]  /*7a30*/  FFMA R28, R23, R12, R28 ;  /* 0x0000000c171c7223 */ /* 0x000fe2000000001c */
[----:B------:R-:W-:-:S04]  /*7a40*/  PRMT R23, RZ, 0x7610, R23 ;  /* 0x00007610ff177816 */ /* 0x000fc80000000017 */
[----:B------:R-:W-:-:S05]  /*7a50*/  F2FP.SATFINITE.E4M3.F32.PACK_AB_MERGE_C R27, RZ, R28, RZ ;  /* 0x0000001cff1b723e */ /* 0x000fca00048070ff */
[----:B------:R0:W-:Y:S01]  /*7a60*/  @!P2 STG.E.U8 desc[UR24][R16.64+0x68], R27 ;  /* 0x0000681b1000a986 */ /* 0x0001e2000c101118 */
[----:B------:R-:W-:Y:S05]  /*7a70*/  @P4 BRA `(.L_x_144) ;  /* 0x0000000000044947 */ /* 0x000fea0003800000 */
[----:B------:R0:W5:Y:S02]  /*7a80*/  LDG.E.U8 R23, desc[UR24][R4.64+0x69] ;  /* 0x0000691804177981 */ /* 0x000164000c1e1100 */
.L_x_144:
[----:B------:R-:W-:Y:S05]  /*7a90*/  BSYNC B1 ;  /* 0x0000000000017941 */ /* 0x000fea0003800000 */
.L_x_143:
[----:B-----5:R-:W-:Y:S01]  /*7aa0*/  LOP3.LUT R23, R23, 0xff, RZ, 0xc0, !PT ;  /* 0x000000ff17177812 */ /* 0x020fe200078ec0ff */
[----:B------:R-:W-:Y:S01]  /*7ab0*/  BSSY B1, `(.L_x_145) ;  /* 0x000000b000017945 */ /* 0x000fe20003800000 */
[----:B------:R-:W-:Y:S02]  /*7ac0*/  ISETP.LT.OR P0, PT, R6, 0x9, !P0 ;  /* 0x000000090600780c */ /* 0x000fe40004701670 */
[----:B------:R-:W-:-:S05]  /*7ad0*/  F2FP.F16.E4M3.UNPACK_B R23, R23 ;  /* 0x00000017ff17723e */ /* 0x000fca00020006ff */
[----:B0-2---:R-:W-:-:S05]  /*7ae0*/  HADD2.F32 R4, -RZ, R23.H0_H0 ;  /* 0x20000017ff047230 */ /* 0x005fca0000004100 */
[----:B------:R-:W-:Y:S01]  /*7af0*/  FMUL R5, R4, R13 ;  /* 0x0000000d04057220 */ /* 0x000fe20000400000 */
[----:B------:R-:W-:-:S03]  /*7b00*/  PRMT R4, RZ, 0x7610, R4 ;  /* 0x00007610ff047816 */ /* 0x000fc60000000004 */
[----:B------:R-:W-:-:S05]  /*7b10*/  FFMA R5, R22, R12, R5 ;  /* 0x0000000c16057223 */ /* 0x000fca0000000005 */
[----:B------:R-:W-:-:S05]  /*7b20*/  F2FP.SATFINITE.E4M3.F32.PACK_AB_MERGE_C R5, RZ, R5, RZ ;  /* 0x00000005ff05723e */ /* 0x000fca00048070ff */
[----:B------:R0:W-:Y:S01]  /*7b30*/  @!P4 STG.E.U8 desc[UR24][R16.64+0x69], R5 ;  /* 0x000069051000c986 */ /* 0x0001e2000c101118 */
[----:B------:R-:W-:Y:S05]  /*7b40*/  @P0 BRA `(.L_x_146) ;  /* 0x0000000000040947 */ /* 0x000fea0003800000 */
[----:B------:R2:W5:Y:S02]  /*7b50*/  LDG.E.U8 R4, desc[UR24][R24.64+0x68] ;  /* 0x0000681818047981 */ /* 0x000564000c1e1100 */
.L_x_146:
[----:B------:R-:W-:Y:S05]  /*7b60*/  BSYNC B1 ;  /* 0x0000000000017941 */ /* 0x000fea0003800000 */
.L_x_145:
[----:B-----5:R-:W-:Y:S01]  /*7b70*/  LOP3.LUT R4, R4, 0xff, RZ, 0xc0, !PT ;  /* 0x000000ff04047812 */ /* 0x020fe200078ec0ff */
[----:B------:R-:W-:Y:S01]  /*7b80*/  BSSY B1, `(.L_x_147) ;  /* 0x000000b000017945 */ /* 0x000fe20003800000 */
[----:B------:R-:W-:Y:S02]  /*7b90*/  ISETP.LT.OR P1, PT, R6, 0x9, !P1 ;  /* 0x000000090600780c */ /* 0x000fe40004f21670 */
[----:B------:R-:W-:-:S05]  /*7ba0*/  F2FP.F16.E4M3.UNPACK_B R4, R4 ;  /* 0x00000004ff04723e */ /* 0x000fca00020006ff */
[----:B------:R-:W-:-:S05]  /*7bb0*/  HADD2.F32 R4, -RZ, R4.H0_H0 ;  /* 0x20000004ff047230 */ /* 0x000fca0000004100 */
[----:B------:R-:W-:-:S04]  /*7bc0*/  FMUL R4, R4, R13 ;  /* 0x0000000d04047220 */ /* 0x000fc80000400000 */
[----:B------:R-:W-:-:S05]  /*7bd0*/  FFMA R4, R21, R12, R4 ;  /* 0x0000000c15047223 */ /* 0x000fca0000000004 */
[----:B0-----:R-:W-:Y:S02]  /*7be0*/  F2FP.SATFINITE.E4M3.F32.PACK_AB_MERGE_C R5, RZ, R4, RZ ;  /* 0x00000004ff05723e */ /* 0x001fe400048070ff */
[----:B------:R-:W-:-:S03]  /*7bf0*/  PRMT R4, RZ, 0x7610, R4 ;  /* 0x00007610ff047816 */ /* 0x000fc60000000004 */
[----:B------:R0:W-:Y:S01]  /*7c00*/  @!P0 STG.E.U8 desc[UR24][R14.64+0x68], R5 ;  /* 0x000068050e008986 */ /* 0x0001e2000c101118 */
[----:B------:R-:W-:Y:S05]  /*7c10*/  @P1 BRA `(.L_x_148) ;  /* 0x0000000000041947 */ /* 0x000fea0003800000 */
[----:B------:R0:W5:Y:S02]  /*7c20*/  LDG.E.U8 R4, desc[UR24][R24.64+0x69] ;  /* 0x0000691818047981 */ /* 0x000164000c1e1100 */
.L_x_148:
[----:B------:R-:W-:Y:S05]  /*7c30*/  BSYNC B1 ;  /* 0x0000000000017941 */ /* 0x000fea0003800000 */
.L_x_147:
[----:B------:R-:W-:Y:S05]  /*7c40*/  @P1 BRA `(.L_x_149) ;  /* 0x0000001000101947 */ /* 0x000fea0003800000 */
[----:B-----5:R-:W-:-:S04]  /*7c50*/  LOP3.LUT R4, R4, 0xff, RZ, 0xc0, !PT ;  /* 0x000000ff04047812 */ /* 0x020fc800078ec0ff */
[----:B------:R-:W-:-:S05]  /*7c60*/  F2FP.F16.E4M3.UNPACK_B R4, R4 ;  /* 0x00000004ff04723e */ /* 0x000fca00020006ff */
[----:B------:R-:W-:-:S05]  /*7c70*/  HADD2.F32 R4, -RZ, R4.H0_H0 ;  /* 0x20000004ff047230 */ /* 0x000fca0000004100 */
[----:B0-----:R-:W-:-:S04]  /*7c80*/  FMUL R5, R4, R13 ;  /* 0x0000000d04057220 */ /* 0x001fc80000400000 */
[----:B------:R-:W-:-:S05]  /*7c90*/  FFMA R5, R20, R12, R5 ;  /* 0x0000000c14057223 */ /* 0x000fca0000000005 */
[----:B------:R-:W-:-:S05]  /*7ca0*/  F2FP.SATFINITE.E4M3.F32.PACK_AB_MERGE_C R5, RZ, R5, RZ ;  /* 0x00000005ff05723e */ /* 0x000fca00048070ff */
[----:B------:R0:W-:Y:S01]  /*7cb0*/  STG.E.U8 desc[UR24][R14.64+0x69], R5 ;  /* 0x000069050e007986 */ /* 0x0001e2000c101118 */
[----:B------:R-:W-:Y:S05]  /*7cc0*/  BRA `(.L_x_149) ;  /* 0x0000000c00f07947 */ /* 0x000fea0003800000 */
.L_x_36:
[----:B------:R-:W-:Y:S01]  /*7cd0*/  ISETP.GE.AND P0, PT, R26, 0x2, PT ;  /* 0x000000021a00780c */ /* 0x000fe20003f06270 */
[-C--:B------:R-:W-:Y:S01]  /*7ce0*/  FMUL R130, R130, R12.reuse ;  /* 0x0000000c82827220 */ /* 0x080fe20000400000 */
[----:B------:R-:W-:Y:S01]  /*7cf0*/  ISETP.GE.AND P1, PT, R26, 0x1, PT ;  /* 0x000000011a00780c */ /* 0x000fe20003f26270 */
[-C--:B------:R-:W-:Y:S01]  /*7d00*/  FMUL R131, R131, R12.reuse ;  /* 0x0000000c83837220 */ /* 0x080fe20000400000 */
[----:B------:R-:W-:Y:S01]  /*7d10*/  ISETP.LT.OR P4, PT, R6, 0x1, !P0 ;  /* 0x000000010600780c */ /* 0x000fe20004781670 */
[-C--:B------:R-:W-:Y:S01]  /*7d20*/  FMUL R128, R128, R12.reuse ;  /* 0x0000000c80807220 */ /* 0x080fe20000400000 */
[----:B------:R-:W-:Y:S01]  /*7d30*/  ISETP.LT.OR P2, PT, R6, 0x1, !P1 ;  /* 0x000000010600780c */ /* 0x000fe20004f41670 */
[----:B------:R-:W-:Y:S01]  /*7d40*/  FMUL R129, R129, R12 ;  /* 0x0000000c81817220 */ /* 0x000fe20000400000 */
[----:B------:R-:W-:Y:S01]  /*7d50*/  F2FP.SATFINITE.E4M3.F32.PACK_AB_MERGE_C R5, RZ, R130, RZ ;  /* 0x00000082ff05723e */ /* 0x000fe200048070ff */
[-C--:B------:R-:W-:Y:S01]  /*7d60*/  FMUL R127, R127, R12.reuse ;  /* 0x0000000c7f7f7220 */ /* 0x080fe20000400000 */
[----:B------:R-:W-:Y:S01]  /*7d70*/  F2FP.SATFINITE.E4M3.F32.PACK_AB_MERGE_C R131, RZ, R131, RZ ;  /* 0x00000083ff83723e */ /* 0x000fe200048070ff */
[-C--:B------:R-:W-:Y:S01]  /*7d80*/  FMUL R126, R126, R12.reuse ;  /* 0x0000000c7e7e7220 */ /* 0x080fe20000400000 */
[C---:B------:R-:W-:Y:S01]  /*7d90*/  ISETP.LT.OR P0, PT, R6.reuse, 0x9, !P0 ;  /* 0x000000090600780c */ /* 0x040fe20004701670 */
[-C--:B------:R-:W-:Y:S01]  /*7da0*/  FMUL R125, R125, R12.reuse ;  /* 0x0000000c7d7d7220 */ /* 0x080fe20000400000 */
[----:B------:R-:W-:Y:S01]  /*7db0*/  ISETP.LT.OR P1, PT, R6, 0x9, !P1 ;  /* 0x000000090600780c */ /* 0x000fe20004f21670 */
[-C--:B------:R-:W-:Y:S01]  /*7dc0*/  FMUL R124, R124, R12.reuse ;  /* 0x0000000c7c7c7220 */ /* 0x080fe20000400000 */
[----:B------:R-:W-:Y:S01]  /*7dd0*/  F2FP.SATFINITE.E4M3.F32.PACK_AB_MERGE_C R129, RZ, R129, RZ ;  /* 0x00000081ff81723e */ /* 0x000fe200048070ff */
[----:B------:R0:W-:Y:S01]  /*7de0*/  @!P4 STG.E.U8 desc[UR24][R16.64+0x1], R5 ;  /* 0x000001051000c986 */ /* 0x0001e2000c101118 */
[C---:B------:R-:W-:Y:S01]  /*7df0*/  ISETP.GE.AND P4, PT, R26.reuse, 0x9, PT ;  /* 0x000000091a00780c */ /* 0x040fe20003f86270 */
[-C--:B------:R-:W-:Y:S01]  /*7e00*/  FMUL R123, R123, R12.reuse ;  /* 0x0000000c7b7b7220 */ /* 0x080fe20000400000 */
[----:B------:R-:W-:Y:S01]  /*7e10*/  F2FP.SATFINITE.E4M3.F32.PACK_AB_MERGE_C R127, RZ, R127, RZ ;  /* 0x0000007fff7f723e */ /* 0x000fe200048070ff */
[----:B------:R-:W-:Y:S01]  /*7e20*/  @!P2 STG.E.U8 desc[UR24][R16.64], R131 ;  /* 0x000000831000a986 */ /* 0x000fe2000c101118 */
[----:B------:R-:W-:Y:S01]  /*7e30*/  ISETP.GE.AND P2, PT, R26, 0xa, PT ;  /* 0x0000000a1a00780c */ /* 0x000fe20003f46270 */
[-C--:B------:R-:W-:Y:S01]  /*7e40*/  FMUL R122, R122, R12.reuse ;  /* 0x0000000c7a7a7220 */ /* 0x080fe20000400000 */
[C---:B------:R-:W-:Y:S01]  /*7e50*/  ISETP.LT.OR P5, PT, R6.reuse, 0x1, !P4 ;  /* 0x000000010600780c */ /* 0x040fe200067a1670 */
[-C--:B------:R-:W-:Y:S01]  /*7e60*/  FMUL R121, R121, R12.reuse ;  /* 0x0000000c79797220 */ /* 0x080fe20000400000 */
[C---:B------:R-:W-:Y:S01]  /*7e70*/  ISETP.LT.OR P6, PT, R6.reuse, 0x1, !P2 ;  /* 0x000000010600780c */ /* 0x040fe200057c1670 */
[----:B------:R-:W-:Y:S01]  /*7e80*/  @!P1 STG.E.U8 desc[UR24][R14.64], R129 ;  /* 0x000000810e009986 */ /* 0x000fe2000c101118 */
[----:B------:R-:W-:Y:S01]  /*7e90*/  ISETP.LT.OR P4, PT, R6, 0x9, !P4 ;  /* 0x000000090600780c */ /* 0x000fe20006781670 */
[----:B------:R-:W-:Y:S01]  /*7ea0*/  FMUL R120, R120, R12 ;  /* 0x0000000c78787220 */ /* 0x000fe20000400000 */
[----:B0-----:R-:W-:Y:S01]  /*7eb0*/  F2FP.SATFINITE.E4M3.F32.PACK_AB_MERGE_C R5, RZ, R128, RZ ;  /* 0x00000080ff05723e */ /* 0x001fe200048070ff */
[----:B------:R-:W-:Y:S01]  /*7ec0*/  FMUL R119, R119, R12 ;  /* 0x0000000c77777220 */ /* 0x000fe20000400000 */
[----:B------:R-:W-:Y:S01]  /*7ed0*/  F2FP.SATFINITE.E4M3.F32.PACK_AB_MERGE_C R25, RZ, R126, RZ ;  /* 0x0000007eff19723e */ /* 0x000fe200048070ff */
[-C--:B------:R-:W-:Y:S01]  /*7ee0*/  FMUL R118, R118, R12.reuse ;  /* 0x0000000c76767220 */ /* 0x080fe20000400000 */
[----:B------:R-:W-:Y:S01]  /*7ef0*/  ISETP.LT.OR P2, PT, R6, 0x9, !P2 ;  /* 0x000000090600780c */ /* 0x000fe20005741670 */
[----:B------:R0:W-:Y:S01]  /*7f00*/  @!P0 STG.E.U8 desc[UR24][R14.64+0x1], R5 ;  /* 0x000001050e008986 */ /* 0x0001e2000c101118 */
[C---:B------:R-:W-:Y:S01]  /*7f10*/  ISETP.GE.AND P0, PT, R26.reuse, 0x11, PT ;  /* 0x000000111a00780c */ /* 0x040fe20003f06270 */
[-C--:B------:R-:W-:Y:S01]  /*7f20*/  FMUL R117, R117, R12.reuse ;  /* 0x0000000c75757220 */ /* 0x080fe20000400000 */
[----:B------:R-:W-:Y:S01]  /*7f30*/  ISETP.GE.AND P1, PT, R26, 0x12, PT ;  /* 0x000000121a00780c */ /* 0x000fe20003f26270 */
[----:B------:R-:W-:Y:S01]  /*7f40*/  @!P5 STG.E.U8 desc[UR24][R16.64+0x8], R127 ;  /* 0x0000087f1000d986 */ /* 0x000fe2000c101118 */
[----:B------:R-:W-:Y:S01]  /*7f50*/  ISETP.LT.OR P5, PT, R6, 0x1, !P0 ;  /* 0x000000010600780c */ /* 0x000fe200047a1670 */
[-C--:B------:R-:W-:Y:S01]  /*7f60*/  FMUL R116, R116, R12.reuse ;  /* 0x0000000c74747220 */ /* 0x080fe20000400000 */
[----:B------:R-:W-:Y:S01]  /*7f70*/  F2FP.SATFINITE.E4M3.F32.PACK_AB_MERGE_C R125, RZ, R125, RZ ;  /* 0x0000007dff7d723e */ /* 0x000fe200048070ff */
[----:B------:R1:W-:Y:S01]  /*7f80*/  @!P6 STG.E.U8 desc[UR24][R16.64+0x9], R25 ;  /* 0x000009191000e986 */ /* 0x0003e2000c101118 */
[----:B------:R-:W-:Y:S01]  /*7f90*/  ISETP.LT.OR P6, PT, R6, 0x1, !P1 ;  /* 0x000000010600780c */ /* 0x000fe20004fc1670 */
[----:B------:R-:W-:Y:S01]  /*7fa0*/  FMUL R115, R115, R12 ;  /* 0x0000000c73737220 */ /* 0x000fe20000400000 */
[----:B------:R-:W-:Y:S01]  /*7fb0*/  F2FP.SATFINITE.E4M3.F32.PACK_AB_MERGE_C R123, RZ, R123, RZ ;  /* 0x0000007bff7b723e */ /* 0x000fe200048070ff */
[----:B------:R-:W-:Y:S01]  /*7fc0*/  @!P4 STG.E.U8 desc[UR24][R14.64+0x8], R125 ;  /* 0x0000087d0e00c986 */ /* 0x000fe2000c101118 */
[----:B0-----:R-:W-:Y:S01]  /*7fd0*/  F2FP.SATFINITE.E4M3.F32.PACK_AB_MERGE_C R5, RZ, R124, RZ ;  /* 0x0000007cff05723e */ /* 0x001fe200048070ff */
[-C--:B------:R-:W-:Y:S01]  /*7fe0*/  FMUL R114, R114, R12.reuse ;  /* 0x0000000c72727220 */ /* 0x080fe20000400000 */
[----:B------:R-:W-:Y:S01]  /*7ff0*/  ISETP.GE.AND P4, PT, R26, 0x19, PT ;  /* 0x000000191a00780c */ /* 0x000fe20003f86270 */
[-C--:B------:R-:W-:Y:S01]  /*8000*/  FMUL R113, R113, R12.reuse ;  /* 0x0000000c71717220 */ /* 0x080fe20000400000 */
[C---:B------:R-:W-:Y:S01]  /*8010*/  ISETP.LT.OR P0, PT, R6.reuse, 0x9, !P0 ;  /* 0x000000090600780c */ /* 0x040fe20004701670 */
[----:B------:R0:W-:Y:S01]  /*8020*/  @!P2 STG.E.U8 desc[UR24][R14.64+0x9], R5 ;  /* 0x000009050e00a986 */ /* 0x0001e2000c101118 */
[----:B------:R-:W-:Y:S01]  /*8030*/  ISETP.LT.OR P1, PT, R6, 0x9, !P1 ;  /* 0x000000090600780c */ /* 0x000fe20004f21670 */
[----:B------:R-:W-:Y:S01]  /*8040*/  FMUL R112, R112, R12 ;  /* 0x0000000c70707220 */ /* 0x000fe20000400000 */
[----:B-1----:R-:W-:Y:S01]  /*8050*/  F2FP.SATFINITE.E4M3.F32.PACK_AB_MERGE_C R25, RZ, R122, RZ ;  /* 0x0000007aff19723e */ /* 0x002fe200048070ff */
[----:B------:R-:W-:Y:S01]  /*8060*/  @!P5 STG.E.U8 desc[UR24][R16.64+0x10], R123 ;  /* 0x0000107b1000d986 */ /* 0x000fe2000c101118 */
[----:B------:R-:W-:Y:S01]  /*8070*/  ISETP.GE.AND P2, PT, R26, 0x1a, PT ;  /* 0x0000001a1a00780c */ /* 0x000fe20003f46270 */
[-C--:B------:R-:W-:Y:S01]  /*8080*/  FMUL R111, R111, R12.reuse ;  /* 0x0000000c6f6f7220 */ /* 0x080fe20000400000 */
[C---:B------:R-:W-:Y:S01]  /*8090*/  ISETP.LT.OR P5, PT, R6.reuse, 0x1, !P4 ;  /* 0x000000010600780c */ /* 0x040fe200067a1670 */
[----:B------:R1:W-:Y:S01]  /*80a0*/  @!P6 STG.E.U8 desc[UR24][R16.64+0x11], R25 ;  /* 0x000011191000e986 */ /* 0x0003e2000c101118 */
[----:B------:R-:W-:Y:S01]  /*80b0*/  ISETP.LT.OR P6, PT, R6, 0x1, !P2 ;  /* 0x000000010600780c */ /* 0x000fe200057c1670 */
[-C--:B------:R-:W-:Y:S01]  /*80c0*/  FMUL R110, R110, R12.reuse ;  /* 0x0000000c6e6e7220 */ /* 0x080fe20000400000 */
[----:B------:R-:W-:Y:S01]  /*80d0*/  F2FP.SATFINITE.E4M3.F32.PACK_AB_MERGE_C R121, RZ, R121, RZ ;  /* 0x00000079ff79723e */ /* 0x000fe200048070ff */
[----:B------:R-:W-:Y:S01]  /*80e0*/  FMUL R109, R109, R12 ;  /* 0x0000000c6d6d7220 */ /* 0x000fe20000400000 */
[----:B0-----:R-:W-:Y:S01]  /*80f0*/  F2FP.SATFINITE.E4M3.F32.PACK_AB_MERGE_C R5, RZ, R120, RZ ;  /* 0x00000078ff05723e */ /* 0x001fe200048070ff */
[-C--:B------:R-:W-:Y:S01]  /*8100*/  FMUL R108, R108, R12.reuse ;  /* 0x0000000c6c6c7220 */ /* 0x080fe20000400000 */
[----:B------:R-:W-:Y:S01]  /*8110*/  F2FP.SATFINITE.E4M3.F32.PACK_AB_MERGE_C R119, RZ, R119, RZ ;  /* 0x00000077ff77723e */ /* 0x000fe200048070ff */
[----:B------:R-:W-:Y:S01]  /*8120*/  @!P0 STG.E.U8 desc[UR24][R14.64+0x10], R121 ;  /* 0x000010790e008986 */ /* 0x000fe2000c101118 */
[----:B------:R-:W-:Y:S01]  /*8130*/  ISETP.GE.AND P0, PT, R26, 0x21, PT ;  /* 0x000000211a00780c */ /* 0x000fe20003f06270 */
[----:B------:R-:W-:Y:S01]  /*8140*/  FMUL R107, R107, R12 ;  /* 0x0000000c6b6b7220 */ /* 0x000fe20000400000 */
[----:B------:R-:W-:Y:S01]  /*8150*/  ISETP.LT.OR P4, PT, R6, 0x9, !P4 ;  /* 0x000000090600780c */ /* 0x000fe20006781670 */
[----:B------:R0:W-:Y:S01]  /*8160*/  @!P1 STG.E.U8 desc[UR24][R14.64+0x11], R5 ;  /* 0x000011050e009986 */ /* 0x0001e2000c101118 */
[----:B-1----:R-:W-:Y:S01]  /*8170*/  F2FP.SATFINITE.E4M3.F32.PACK_AB_MERGE_C R25, RZ, R118, RZ ;  /* 0x00000076ff19723e */ /* 0x002fe200048070ff */
[-C--:B------:R-:W-:Y:S01]  /*8180*/  FMUL R106, R106, R12.reuse ;  /* 0x0000000c6a6a7220 */ /* 0x080fe20000400000 */
[----:B------:R-:W-:Y:S01]  /*8190*/  ISETP.LT.OR P2, PT, R6, 0x9, !P2 ;  /* 0x000000090600780c */ /* 0x000fe20005741670 */
        /* <DEDUP_REMOVED lines=13> */
[C---:B------:R-:W-:Y:S01]  /*8270*/  ISETP.LT.OR P0, PT, R6.reuse, 0x9, !P0 ;  /* 0x000000090600780c */ /* 0x040fe20004701670 */
[----:B------:R-:W-:Y:S01]  /*8280*/  FMUL R101, R101, R12 ;  /* 0x0000000c65657220 */ /* 0x000fe20000400000 */
[----:B------:R-:W-:Y:S01]  /*8290*/  ISETP.LT.OR P5, PT, R6, 0x9, !P5 ;  /* 0x000000090600780c */ /* 0x000fe20006fa1670 */
[----:B------:R0:W-:Y:S01]  /*82a0*/  @!P2 STG.E.U8 desc[UR24][R14.64+0x19], R5 ;  /* 0x000019050e00a986 */ /* 0x0001e2000c101118 */
[----:B-1----:R-:W-:Y:S01]  /*82b0*/  F2FP.SATFINITE.E4M3.F32.PACK_AB_MERGE_C R25, RZ, R114, RZ ;  /* 0x00000072ff19723e */ /* 0x002fe200048070ff */
[-C--:B------:R-:W-:Y:S01]  /*82c0*/  FMUL R100, R100, R12.reuse ;  /* 0x0000000c64647220 */ /* 0x080fe20000400000 */
[----:B------:R-:W-:Y:S01]  /*82d0*/  F2FP.SATFINITE.E4M3.F32.PACK_AB_MERGE_C R113, RZ, R113, RZ ;  /* 0x00000071ff71723e */ /* 0x000fe200048070ff */
[----:B------:R-:W-:Y:S01]  /*82e0*/  @!P1 STG.E.U8 desc[UR24][R16.64+0x20], R115 ;  /* 0x0000207310009986 */ /* 0x000fe2000c101118 */
[C---:B------:R-:W-:Y:S01]  /*82f0*/  ISETP.GE.AND P1, PT, R26.reuse, 0x2a, PT ;  /* 0x0000002a1a00780c */ /* 0x040fe20003f26270 */
[-C--:B------:R-:W-:Y:S01]  /*8300*/  FMUL R99, R99, R12.reuse ;  /* 0x0000000c63637220 */ /* 0x080fe20000400000 */
[----:B------:R-:W-:Y:S01]  /*8310*/  F2FP.SATFINITE.E4M3.F32.PACK_AB_MERGE_C R111, RZ, R111, RZ ;  /* 0x0000006fff6f723e */ /* 0x000fe200048070ff */
[----:B------:R1:W-:Y:S01]  /*8320*/  @!P6 STG.E.U8 desc[UR24][R16.64+0x21], R25 ;  /* 0x000021191000e986 */ /* 0x0003e2000c101118 */
[----:B------:R-:W-:Y:S01]  /*8330*/  ISETP.GE.AND P6, PT, R26, 0x29, PT ;  /* 0x000000291a00780c */ /* 0x000fe20003fc6270 */
[-C--:B------:R-:W-:Y:S01]  /*8340*/  FMUL R98, R98, R12.reuse ;  /* 0x0000000c62627220 */ /* 0x080fe20000400000 */
[C---:B------:R-:W-:Y:S01]  /*8350*/  ISETP.LT.OR P4, PT, R6.reuse, 0x1, !P1 ;  /* 0x000000010600780c */ /* 0x040fe20004f81670 */
[----:B------:R-:W-:Y:S01]  /*8360*/  @!P0 STG.E.U8 desc[UR24][R14.64+0x20], R113 ;  /* 0x000020710e008986 */ /* 0x000fe2000c101118 */
[----:B------:R-:W-:Y:S01]  /*8370*/  ISETP.LT.OR P2, PT, R6, 0x1, !P6 ;  /* 0x000000010600780c */ /* 0x000fe20007741670 */
[----:B------:R-:W-:Y:S01]  /*8380*/  FMUL R97, R97, R12 ;  /* 0x0000000c61617220 */ /* 0x000fe20000400000 */
[----:B0-----:R-:W-:Y:S01]  /*8390*/  F2FP.SATFINITE.E4M3.F32.PACK_AB_MERGE_C R5, RZ, R112, RZ ;  /* 0x00000070ff05723e */ /* 0x001fe200048070ff */
[-C--:B------:R-:W-:Y:S01]  /*83a0*/  FMUL R96, R96, R12.reuse ;  /* 0x0000000c60607220 */ /* 0x080fe20000400000 */
[----:B------:R-:W-:Y:S01]  /*83b0*/  ISETP.LT.OR P0, PT, R6, 0x9, !P6 ;  /* 0x000000090600780c */ /* 0x000fe20007701670 */
[----:B------:R-:W-:Y:S01]  /*83c0*/  FMUL R94, R94, R12 ;  /* 0x0000000c5e5e7220 */ /* 0x000fe20000400000 */
[----:B------:R-:W-:Y:S01]  /*83d0*/  ISETP.LT.OR P1, PT, R6, 0x9, !P1 ;  /* 0x000000090600780c */ /* 0x000fe20004f21670 */
[----:B------:R0:W-:Y:S01]  /*83e0*/  @!P5 STG.E.U8 desc[UR24][R14.64+0x21], R5 ;  /* 0x000021050e00d986 */ /* 0x0001e2000c101118 */
[----:B-1----:R-:W-:Y:S01]  /*83f0*/  F2FP.SATFINITE.E4M3.F32.PACK_AB_MERGE_C R25, RZ, R110, RZ ;  /* 0x0000006eff19723e */ /* 0x002fe200048070ff */
[-C--:B------:R-:W-:Y:S01]  /*8400*/  FMUL R95, R95, R12.reuse ;  /* 0x0000000c5f5f7220 */ /* 0x080fe20000400000 */
[----:B------:R-:W-:Y:S01]  /*8410*/  F2FP.SATFINITE.E4M3.F32.PACK_AB_MERGE_C R109, RZ, R109, RZ ;  /* 0x0000006dff6d723e */ /* 0x000fe200048070ff */
        /* <DEDUP_REMOVED lines=11> */
[C---:B------:R-:W-:Y:S01]  /*84d0*/  ISETP.LT.OR P5, PT, R6.reuse, 0x1, !P4 ;  /* 0x000000010600780c */ /* 0x040fe200067a1670 */
[-C--:B------:R-:W-:Y:S01]  /*84e0*/  FMUL R91, R91, R12.reuse ;  /* 0x0000000c5b5b7220 */ /* 0x080fe20000400000 */
[----:B------:R-:W-:Y:S01]  /*84f0*/  ISETP.LT.OR P4, PT, R6, 0x9, !P4 ;  /* 0x000000090600780c */ /* 0x000fe20006781670 */
[----:B------:R-:W-:Y:S01]  /*8500*/  FMUL R89, R89, R12 ;  /* 0x0000000c59597220 */ /* 0x000fe20000400000 */
[----:B0-----:R-:W-:Y:S01]  /*8510*/  F2FP.SATFINITE.E4M3.F32.PACK_AB_MERGE_C R5, RZ, R108, RZ ;  /* 0x0000006cff05723e */ /* 0x001fe200048070ff */
[-C--:B------:R-:W-:Y:S01]  /*8520*/  FMUL R88, R88, R12.reuse ;  /* 0x0000000c58587220 */ /* 0x080fe20000400000 */
[----:B------:R-:W-:Y:S01]  /*8530*/  ISETP.GE.AND P0, PT, R26, 0x3a, PT ;  /* 0x0000003a1a00780c */ /* 0x000fe20003f06270 */
[----:B------:R-:W-:Y:S01]  /*8540*/  FMUL R86, R86, R12 ;  /* 0x0000000c56567220 */ /* 0x000fe20000400000 */
[----:B-1----:R-:W-:Y:S01]  /*8550*/  F2FP.SATFINITE.E4M3.F32.PACK_AB_MERGE_C R25, RZ, R106, RZ ;  /* 0x0000006aff19723e */ /* 0x002fe200048070ff */
[----:B------:R0:W-:Y:S01]  /*8560*/  @!P1 STG.E.U8 desc[UR24][R14.64+0x29], R5 ;  /* 0x000029050e009986 */ /* 0x0001e2000c101118 */
[----:B------:R-:W-:Y:S01]  /*8570*/  ISETP.GE.AND P1, PT, R26, 0x39, PT ;  /* 0x000000391a00780c */ /* 0x000fe20003f26270 */
[-C--:B------:R-:W-:Y:S01]  /*8580*/  FMUL R87, R87, R12.reuse ;  /* 0x0000000c57577220 */ /* 0x080fe20000400000 */
[C---:B------:R-:W-:Y:S01]  /*8590*/  ISETP.LT.OR P2, PT, R6.reuse, 0x9, !P2 ;  /* 0x000000090600780c */ /* 0x040fe20005741670 */
[----:B------:R-:W-:Y:S01]  /*85a0*/  @!P5 STG.E.U8 desc[UR24][R16.64+0x30], R107 ;  /* 0x0000306b1000d986 */ /* 0x000fe2000c101118 */
[----:B------:R-:W-:Y:S01]  /*85b0*/  ISETP.LT.OR P5, PT, R6, 0x1, !P0 ;  /* 0x000000010600780c */ /* 0x000fe200047a1670 */
[-C--:B------:R-:W-:Y:S01]  /*85c0*/  FMUL R85, R85, R12.reuse ;  /* 0x0000000c55557220 */ /* 0x080fe20000400000 */
[----:B------:R-:W-:Y:S01]  /*85d0*/  F2FP.SATFINITE.E4M3.F32.PACK_AB_MERGE_C R103, RZ, R103, RZ ;  /* 0x00000067ff67723e */ /* 0x000fe200048070ff */
[----:B------:R1:W-:Y:S01]  /*85e0*/  @!P6 STG.E.U8 desc[UR24][R16.64+0x31], R25 ;  /* 0x000031191000e986 */ /* 0x0003e2000c101118 */
[----:B------:R-:W-:Y:S01]  /*85f0*/  F2FP.SATFINITE.E4M3.F32.PACK_AB_MERGE_C R101, RZ, R101, RZ ;  /* 0x00000065ff65723e */ /* 0x000fe200048070ff */
        /* <DEDUP_REMOVED lines=8> */
[----:B------:R-:W-:Y:S01]  /*8680*/  FMUL R81, R81, R12 ;  /* 0x0000000c51517220 */ /* 0x000fe20000400000 */
[----:B------:R-:W-:Y:S01]  /*8690*/  F2FP.SATFINITE.E4M3.F32.PACK_AB_MERGE_C R27, RZ, R100, RZ ;  /* 0x00000064ff1b723e */ /* 0x000fe200048070ff */
[----:B------:R-:W-:Y:S01]  /*86a0*/  FMUL R80, R80, R12 ;  /* 0x0000000c50507220 */ /* 0x000fe20000400000 */
[----:B-1----:R-:W-:Y:S01]  /*86b0*/  F2FP.SATFINITE.E4M3.F32.PACK_AB_MERGE_C R25, RZ, R102, RZ ;  /* 0x00000066ff19723e */ /* 0x002fe200048070ff */
[----:B------:R0:W-:Y:S01]  /*86c0*/  @!P2 STG.E.U8 desc[UR24][R14.64+0x31], R5 ;  /* 0x000031050e00a986 */ /* 0x0001e2000c101118 */
[----:B------:R-:W-:Y:S01]  /*86d0*/  ISETP.GE.AND P2, PT, R26, 0x41, PT ;  /* 0x000000411a00780c */ /* 0x000fe20003f46270 */
[-C--:B------:R-:W-:Y:S01]  /*86e0*/  FMUL R23, R23, R12.reuse ;  /* 0x0000000c17177220 */ /* 0x080fe20000400000 */
[----:B------:R-:W-:Y:S01]  /*86f0*/  F2FP.SATFINITE.E4M3.F32.PACK_AB_MERGE_C R99, RZ, R99, RZ ;  /* 0x00000063ff63723e */ /* 0x000fe200048070ff */
[----:B------:R-:W-:Y:S01]  /*8700*/  @!P4 STG.E.U8 desc[UR24][R16.64+0x38], R103 ;  /* 0x000038671000c986 */ /* 0x000fe2000c101118 */
[----:B------:R-:W-:Y:S01]  /*8710*/  ISETP.LT.OR P4, PT, R6, 0x1, !P2 ;  /* 0x000000010600780c */ /* 0x000fe20005781670 */
[-C--:B------:R-:W-:Y:S01]  /*8720*/  FMUL R22, R22, R12.reuse ;  /* 0x0000000c16167220 */ /* 0x080fe20000400000 */
[----:B------:R-:W-:Y:S01]  /*8730*/  ISETP.LT.OR P2, PT, R6, 0x9, !P2 ;  /* 0x000000090600780c */ /* 0x000fe20005741670 */
[----:B------:R1:W-:Y:S01]  /*8740*/  @!P5 STG.E.U8 desc[UR24][R16.64+0x39], R25 ;  /* 0x000039191000d986 */ /* 0x0003e2000c101118 */
[----:B------:R-:W-:Y:S01]  /*8750*/  F2FP.SATFINITE.E4M3.F32.PACK_AB_MERGE_C R97, RZ, R97, RZ ;  /* 0x00000061ff61723e */ /* 0x000fe200048070ff */
[-C--:B------:R-:W-:Y:S01]  /*8760*/  FMUL R21, R21, R12.reuse ;  /* 0x0000000c15157220 */ /* 0x080fe20000400000 */
[----:B------:R-:W-:Y:S01]  /*8770*/  F2FP.SATFINITE.E4M3.F32.PACK_AB_MERGE_C R95, RZ, R95, RZ ;  /* 0x0000005fff5f723e */ /* 0x000fe200048070ff */
[----:B------:R-:W-:Y:S01]  /*8780*/  @!P1 STG.E.U8 desc[UR24][R14.64+0x38], R101 ;  /* 0x000038650e009986 */ /* 0x000fe2000c101118 */
[----:B------:R-:W-:Y:S01]  /*8790*/  ISETP.GE.AND P1, PT, R26, 0x42, PT ;  /* 0x000000421a00780c */ /* 0x000fe20003f26270 */
[----:B------:R-:W-:Y:S01]  /*87a0*/  FMUL R20, R20, R12 ;  /* 0x0000000c14147220 */ /* 0x000fe20000400000 */
[----:B0-----:R-:W-:Y:S01]  /*87b0*/  F2FP.SATFINITE.E4M3.F32.PACK_AB_MERGE_C R5, RZ, R98, RZ ;  /* 0x00000062ff05723e */ /* 0x001fe200048070ff */
[----:B------:R0:W-:Y:S01]  /*87c0*/  @!P0 STG.E.U8 desc[UR24][R14.64+0x39], R27 ;  /* 0x0000391b0e008986 */ /* 0x0001e2000c101118 */
[----:B------:R-:W-:-:S02]  /*87d0*/  ISETP.LT.OR P5, PT, R6, 0x1, !P1 ;  /* 0x000000010600780c */ /* 0x000fc40004fa1670 */
[----:B------:R-:W-:Y:S01]  /*87e0*/  ISETP.LT.OR P1, PT, R6, 0x9, !P1 ;  /* 0x000000090600780c */ /* 0x000fe20004f21670 */
[----:B------:R-:W-:Y:S01]  /*87f0*/  @!P4 STG.E.U8 desc[UR24][R16.64+0x40], R99 ;  /* 0x000040631000c986 */ /* 0x000fe2000c101118 */
[C---:B------:R-:W-:Y:S02]  /*8800*/  ISETP.GE.AND P4, PT, R26.reuse, 0x4a, PT ;  /* 0x0000004a1a00780c */ /* 0x040fe40003f86270 */
[----:B------:R-:W-:Y:S02]  /*8810*/  ISETP.GE.AND P0, PT, R26, 0x49, PT ;  /* 0x000000491a00780c */ /* 0x000fe40003f06270 */
[----:B-1----:R-:W-:Y:S02]  /*8820*/  F2FP.SATFINITE.E4M3.F32.PACK_AB_MERGE_C R25, RZ, R96, RZ ;  /* 0x00000060ff19723e */ /* 0x002fe400048070ff */
[C---:B------:R-:W-:Y:S02]  /*8830*/  ISETP.LT.OR P6, PT, R6.reuse, 0x1, !P0 ;  /* 0x000000010600780c */ /* 0x040fe400047c1670 */
[C---:B------:R-:W-:Y:S01]  /*8840*/  ISETP.LT.OR P0, PT, R6.reuse, 0x9, !P0 ;  /* 0x000000090600780c */ /* 0x040fe20004701670 */
[----:B------:R1:W-:Y:S01]  /*8850*/  @!P5 STG.E.U8 desc[UR24][R16.64+0x41], R5 ;  /* 0x000041051000d986 */ /* 0x0003e2000c101118 */
[----:B------:R-:W-:-:S02]  /*8860*/  ISETP.LT.OR P5, PT, R6, 0x9, !P4 ;  /* 0x000000090600780c */ /* 0x000fc400067a1670 */
[----:B------:R-:W-:Y:S01]  /*8870*/  F2FP.SATFINITE.E4M3.F32.PACK_AB_MERGE_C R93, RZ, R93, RZ ;  /* 0x0000005dff5d723e */ /* 0x000fe200048070ff */
[----:B------:R-:W-:Y:S01]  /*8880*/  @!P2 STG.E.U8 desc[UR24][R14.64+0x40], R97 ;  /* 0x000040610e00a986 */ /* 0x000fe2000c101118 */
[----:B------:R-:W-:Y:S02]  /*8890*/  ISETP.LT.OR P2, PT, R6, 0x1, !P4 ;  /* 0x000000010600780c */ /* 0x000fe40006741670 */
[C---:B------:R-:W-:Y:S01]  /*88a0*/  ISETP.GE.AND P4, PT, R26.reuse, 0x52, PT ;  /* 0x000000521a00780c */ /* 0x040fe20003f86270 */
[----:B------:R2:W-:Y:S01]  /*88b0*/  @!P1 STG.E.U8 desc[UR24][R14.64+0x41], R25 ;  /* 0x000041190e009986 */ /* 0x0005e2000c101118 */
[----:B------:R-:W-:Y:S02]  /*88c0*/  ISETP.GE.AND P1, PT, R26, 0x51, PT ;  /* 0x000000511a00780c */ /* 0x000fe40003f26270 */
[----:B0-----:R-:W-:Y:S01]  /*88d0*/  F2FP.SATFINITE.E4M3.F32.PACK_AB_MERGE_C R27, RZ, R90, RZ ;  /* 0x0000005aff1b723e */ /* 0x001fe200048070ff */
[----:B------:R-:W-:Y:S01]  /*88e0*/  @!P6 STG.E.U8 desc[UR24][R16.64+0x48], R95 ;  /* 0x0000485f1000e986 */ /* 0x000fe2000c101118 */
[----:B-1----:R-:W-:-:S02]  /*88f0*/  F2FP.SATFINITE.E4M3.F32.PACK_AB_MERGE_C R5, RZ, R94, RZ ;  /* 0x0000005eff05723e */ /* 0x002fc400048070ff */
[C---:B------:R-:W-:Y:S02]  /*8900*/  ISETP.LT.OR P6, PT, R6.reuse, 0x1, !P1 ;  /* 0x000000010600780c */ /* 0x040fe40004fc1670 */
[----:B------:R-:W-:Y:S01]  /*8910*/  F2FP.SATFINITE.E4M3.F32.PACK_AB_MERGE_C R91, RZ, R91, RZ ;  /* 0x0000005bff5b723e */ /* 0x000fe200048070ff */
[----:B------:R0:W-:Y:S01]  /*8920*/  @!P2 STG.E.U8 desc[UR24][R16.64+0x49], R5 ;  /* 0x000049051000a986 */ /* 0x0001e2000c101118 */
[C---:B------:R-:W-:Y:S02]  /*8930*/  ISETP.LT.OR P2, PT, R6.reuse, 0x1, !P4 ;  /* 0x000000010600780c */ /* 0x040fe40006741670 */
[----:B--2---:R-:W-:Y:S01]  /*8940*/  F2FP.SATFINITE.E4M3.F32.PACK_AB_MERGE_C R25, RZ, R92, RZ ;  /* 0x0000005cff19723e */ /* 0x004fe200048070ff */
[----:B------:R-:W-:Y:S01]  /*8950*/  @!P0 STG.E.U8 desc[UR24][R14.64+0x48], R93 ;  /* 0x0000485d0e008986 */ /* 0x000fe2000c101118 */
[----:B------:R-:W-:Y:S02]  /*8960*/  ISETP.LT.OR P1, PT, R6, 0x9, !P1 ;  /* 0x000000090600780c */ /* 0x000fe40004f21670 */
[----:B------:R-:W-:Y:S01]  /*8970*/  ISETP.GE.AND P0, PT, R26, 0x59, PT ;  /* 0x000000591a00780c */ /* 0x000fe20003f06270 */
[----:B------:R1:W-:Y:S01]  /*8980*/  @!P5 STG.E.U8 desc[UR24][R14.64+0x49], R25 ;  /* 0x000049190e00d986 */ /* 0x0003e2000c101118 */
[----:B------:R-:W-:-:S02]  /*8990*/  ISETP.LT.OR P5, PT, R6, 0x9, !P4 ;  /* 0x000000090600780c */ /* 0x000fc400067a1670 */
[----:B------:R-:W-:Y:S01]  /*89a0*/  ISETP.GE.AND P4, PT, R26, 0x5a, PT ;  /* 0x0000005a1a00780c */ /* 0x000fe20003f86270 */
[----:B------:R-:W-:Y:S01]  /*89b0*/  @!P6 STG.E.U8 desc[UR24][R16.64+0x50], R91 ;  /* 0x0000505b1000e986 */ /* 0x000fe2000c101118 */
[C---:B------:R-:W-:Y:S02]  /*89c0*/  ISETP.LT.OR P6, PT, R6.reuse, 0x1, !P0 ;  /* 0x000000010600780c */ /* 0x040fe400047c1670 */
[----:B------:R-:W-:Y:S01]  /*89d0*/  F2FP.SATFINITE.E4M3.F32.PACK_AB_MERGE_C R89, RZ, R89, RZ ;  /* 0x00000059ff59723e */ /* 0x000fe200048070ff */
[----:B------:R-:W-:Y:S01]  /*89e0*/  @!P2 STG.E.U8 desc[UR24][R16.64+0x51], R27 ;  /* 0x0000511b1000a986 */ /* 0x000fe2000c101118 */
[----:B------:R-:W-:Y:S02]  /*89f0*/  ISETP.LT.OR P2, PT, R6, 0x1, !P4 ;  /* 0x000000010600780c */ /* 0x000fe40006741670 */
[----:B0-----:R-:W-:Y:S01]  /*8a00*/  F2FP.SATFINITE.E4M3.F32.PACK_AB_MERGE_C R5, RZ, R88, RZ ;  /* 0x00000058ff05723e */ /* 0x001fe200048070ff */
[----:B------:R-:W-:Y:S01]  /*8a10*/  @!P1 STG.E.U8 desc[UR24][R14.64+0x50], R89 ;  /* 0x000050590e009986 */ /* 0x000fe2000c101118 */
[----:B-1----:R-:W-:-:S02]  /*8a20*/  F2FP.SATFINITE.E4M3.F32.PACK_AB_MERGE_C R25, RZ, R86, RZ ;  /* 0x00000056ff19723e */ /* 0x002fc400048070ff */
[----:B------:R-:W-:Y:S01]  /*8a30*/  F2FP.SATFINITE.E4M3.F32.PACK_AB_MERGE_C R87, RZ, R87, RZ ;  /* 0x00000057ff57723e */ /* 0x000fe200048070ff */
[----:B------:R0:W-:Y:S01]  /*8a40*/  @!P5 STG.E.U8 desc[UR24][R14.64+0x51], R5 ;  /* 0x000051050e00d986 */ /* 0x0001e2000c101118 */
[C---:B------:R-:W-:Y:S02]  /*8a50*/  ISETP.LT.OR P1, PT, R6.reuse, 0x9, !P0 ;  /* 0x000000090600780c */ /* 0x040fe40004721670 */
[----:B------:R-:W-:Y:S01]  /*8a60*/  ISETP.LT.OR P4, PT, R6, 0x9, !P4 ;  /* 0x000000090600780c */ /* 0x000fe20006781670 */
[----:B------:R-:W-:Y:S01]  /*8a70*/  @!P6 STG.E.U8 desc[UR24][R16.64+0x58], R87 ;  /* 0x000058571000e986 */ /* 0x000fe2000c101118 */
[C---:B------:R-:W-:Y:S02]  /*8a80*/  ISETP.GE.AND P0, PT, R26.reuse, 0x62, PT ;  /* 0x000000621a00780c */ /* 0x040fe40003f06270 */
[----:B------:R-:W-:Y:S01]  /*8a90*/  F2FP.SATFINITE.E4M3.F32.PACK_AB_MERGE_C R85, RZ, R85, RZ ;  /* 0x00000055ff55723e */ /* 0x000fe200048070ff */
[----:B------:R1:W-:Y:S01]  /*8aa0*/  @!P2 STG.E.U8 desc[UR24][R16.64+0x59], R25 ;  /* 0x000059191000a986 */ /* 0x0003e2000c101118 */
[----:B------:R-:W-:-:S02]  /*8ab0*/  ISETP.GE.AND P2, PT, R26, 0x61, PT ;  /* 0x000000611a00780c */ /* 0x000fc40003f46270 */
[C---:B------:R-:W-:Y:S02]  /*8ac0*/  ISETP.LT.OR P6, PT, R6.reuse, 0x1, !P0 ;  /* 0x000000010600780c */ /* 0x040fe400047c1670 */
[C---:B------:R-:W-:Y:S01]  /*8ad0*/  ISETP.LT.OR P5, PT, R6.reuse, 0x1, !P2 ;  /* 0x000000010600780c */ /* 0x040fe200057a1670 */
[----:B------:R-:W-:Y:S01]  /*8ae0*/  @!P1 STG.E.U8 desc[UR24][R14.64+0x58], R85 ;  /* 0x000058550e009986 */ /* 0x000fe2000c101118 */
[----:B0-----:R-:W-:Y:S02]  /*8af0*/  F2FP.SATFINITE.E4M3.F32.PACK_AB_MERGE_C R5, RZ, R84, RZ ;  /* 0x00000054ff05723e */ /* 0x001fe400048070ff */
[----:B------:R-:W-:Y:S02]  /*8b00*/  F2FP.SATFINITE.E4M3.F32.PACK_AB_MERGE_C R83, RZ, R83, RZ ;  /* 0x00000053ff53723e */ /* 0x000fe400048070ff */
[----:B------:R-:W-:Y:S01]  /*8b10*/  ISETP.LT.OR P1, PT, R6, 0x9, !P2 ;  /* 0x000000090600780c */ /* 0x000fe20005721670 */
[----:B------:R0:W-:Y:S01]  /*8b20*/  @!P4 STG.E.U8 desc[UR24][R14.64+0x59], R5 ;  /* 0x000059050e00c986 */ /* 0x0001e2000c101118 */
[----:B-1----:R-:W-:-:S02]  /*8b30*/  F2FP.SATFINITE.E4M3.F32.PACK_AB_MERGE_C R25, RZ, R82, RZ ;  /* 0x00000052ff19723e */ /* 0x002fc400048070ff */
[C---:B------:R-:W-:Y:S02]  /*8b40*/  ISETP.GE.AND P4, PT, R26.reuse, 0x69, PT ;  /* 0x000000691a00780c */ /* 0x040fe40003f86270 */
[----:B------:R-:W-:Y:S01]  /*8b50*/  ISETP.GE.AND P2, PT, R26, 0x6a, PT ;  /* 0x0000006a1a00780c */ /* 0x000fe20003f46270 */
[----:B------:R-:W-:Y:S01]  /*8b60*/  @!P5 STG.E.U8 desc[UR24][R16.64+0x60], R83 ;  /* 0x000060531000d986 */ /* 0x000fe2000c101118 */
[C---:B------:R-:W-:Y:S02]  /*8b70*/  ISETP.LT.OR P0, PT, R6.reuse, 0x9, !P0 ;  /* 0x000000090600780c */ /* 0x040fe40004701670 */
[C---:B------:R-:W-:Y:S01]  /*8b80*/  ISETP.LT.OR P5, PT, R6.reuse, 0x1, !P4 ;  /* 0x000000010600780c */ /* 0x040fe200067a1670 */
[----:B------:R1:W-:Y:S01]  /*8b90*/  @!P6 STG.E.U8 desc[UR24][R16.64+0x61], R25 ;  /* 0x000061191000e986 */ /* 0x0003e2000c101118 */
[C---:B------:R-:W-:Y:S02]  /*8ba0*/  ISETP.LT.OR P6, PT, R6.reuse, 0x1, !P2 ;  /* 0x000000010600780c */ /* 0x040fe400057c1670 */
[----:B------:R-:W-:-:S02]  /*8bb0*/  ISETP.LT.OR P4, PT, R6, 0x9, !P4 ;  /* 0x000000090600780c */ /* 0x000fc40006781670 */
[----:B------:R-:W-:Y:S02]  /*8bc0*/  ISETP.LT.OR P2, PT, R6, 0x9, !P2 ;  /* 0x000000090600780c */ /* 0x000fe40005741670 */
[----:B------:R-:W-:Y:S02]  /*8bd0*/  F2FP.SATFINITE.E4M3.F32.PACK_AB_MERGE_C R81, RZ, R81, RZ ;  /* 0x00000051ff51723e */ /* 0x000fe400048070ff */
[----:B0-----:R-:W-:Y:S02]  /*8be0*/  F2FP.SATFINITE.E4M3.F32.PACK_AB_MERGE_C R5, RZ, R80, RZ ;  /* 0x00000050ff05723e */ /* 0x001fe400048070ff */
[----:B------:R-:W-:Y:S01]  /*8bf0*/  F2FP.SATFINITE.E4M3.F32.PACK_AB_MERGE_C R23, RZ, R23, RZ ;  /* 0x00000017ff17723e */ /* 0x000fe200048070ff */
[----:B------:R0:W-:Y:S01]  /*8c00*/  @!P1 STG.E.U8 desc[UR24][R14.64+0x60], R81 ;  /* 0x000060510e009986 */ /* 0x0001e2000c101118 */
[----:B-1----:R-:W-:Y:S02]  /*8c10*/  F2FP.SATFINITE.E4M3.F32.PACK_AB_MERGE_C R25, RZ, R22, RZ ;  /* 0x00000016ff19723e */ /* 0x002fe400048070ff */
[----:B------:R-:W-:Y:S01]  /*8c20*/  F2FP.SATFINITE.E4M3.F32.PACK_AB_MERGE_C R21, RZ, R21, RZ ;  /* 0x00000015ff15723e */ /* 0x000fe200048070ff */
[----:B------:R0:W-:Y:S01]  /*8c30*/  @!P0 STG.E.U8 desc[UR24][R14.64+0x61], R5 ;  /* 0x000061050e008986 */ /* 0x0001e2000c101118 */
[----:B------:R-:W-:-:S03]  /*8c40*/  F2FP.SATFINITE.E4M3.F32.PACK_AB_MERGE_C R27, RZ, R20, RZ ;  /* 0x00000014ff1b723e */ /* 0x000fc600048070ff */
[----:B------:R0:W-:Y:S04]  /*8c50*/  @!P5 STG.E.U8 desc[UR24][R16.64+0x68], R23 ;  /* 0x000068171000d986 */ /* 0x0001e8000c101118 */
[----:B------:R0:W-:Y:S04]  /*8c60*/  @!P6 STG.E.U8 desc[UR24][R16.64+0x69], R25 ;  /* 0x000069191000e986 */ /* 0x0001e8000c101118 */
[----:B------:R0:W-:Y:S04]  /*8c70*/  @!P4 STG.E.U8 desc[UR24][R14.64+0x68], R21 ;  /* 0x000068150e00c986 */ /* 0x0001e8000c101118 */
[----:B------:R0:W-:Y:S02]  /*8c80*/  @!P2 STG.E.U8 desc[UR24][R14.64+0x69], R27 ;  /* 0x0000691b0e00a986 */ /* 0x0001e4000c101118 */
.L_x_149:
[----:B------:R-:W-:Y:S05]  /*8c90*/  BSYNC B0 ;  /* 0x0000000000007941 */ /* 0x000fea0003800000 */
.L_x_35:
[C---:B------:R-:W-:Y:S01]  /*8ca0*/  LEA R2, P0, R8.reuse, R2, 0x1 ;  /* 0x0000000208027211 */ /* 0x040fe200078008ff */
[----:B------:R-:W-:Y:S01]  /*8cb0*/  ULDC.64 UR14, c[0x0][0x650] ;  /* 0x00019400000e7ab9 */ /* 0x000fe20000000a00 */
[----:B-----5:R-:W-:Y:S01]  /*8cc0*/  IMAD.U32 R4, RZ, RZ, UR13 ;  /* 0x0000000dff047e24 */ /* 0x020fe2000f8e00ff */
[----:B01----:R-:W-:Y:S01]  /*8cd0*/  PRMT R14, RZ, 0x7610, R14 ;  /* 0x00007610ff0e7816 */ /* 0x003fe2000000000e */
[----:B------:R-:W-:Y:S01]  /*8ce0*/  IMAD.MOV.U32 R6, RZ, RZ, -0x1 ;  /* 0xffffffffff067424 */ /* 0x000fe200078e00ff */
[----:B------:R-:W-:Y:S01]  /*8cf0*/  LEA.HI.X R3, R8, R3, R0, 0x1, P0 ;  /* 0x0000000308037211 */ /* 0x000fe200000f0c00 */
[----:B------:R0:W-:Y:S01]  /*8d00*/  SYNCS.ARRIVE.TRANS64.A1T0 RZ, [R4+UR9], RZ ;  /* 0x000000ff04ff79a7 */ /* 0x0001e20008100009 */
[----:B------:R-:W-:Y:S01]  /*8d10*/  ISETP.GE.U32.AND P0, PT, R2, UR14, PT ;  /* 0x0000000e02007c0c */ /* 0x000fe2000bf06070 */
[----:B------:R-:W-:-:S03]  /*8d20*/  IMAD.MOV.U32 R5, RZ, RZ, -0x1 ;  /* 0xffffffffff057424 */ /* 0x000fc600078e00ff */
[----:B------:R-:W-:Y:S01]  /*8d30*/  ISETP.GE.U32.AND.EX P0, PT, R3, UR15, PT, P0 ;  /* 0x0000000f03007c0c */ /* 0x000fe2000bf06100 */
[----:B0-----:R-:W-:-:S12]  /*8d40*/  IMAD.MOV.U32 R4, RZ, RZ, -0x1 ;  /* 0xffffffffff047424 */ /* 0x001fd800078e00ff */
[----:B------:R-:W-:Y:S05]  /*8d50*/  @P0 BRA `(.L_x_150) ;  /* 0x0000000400600947 */ /* 0x000fea0003800000 */
[----:B------:R-:W0:Y:S01]  /*8d60*/  S2R R26, SR_CTAID.X ;  /* 0x00000000001a7919 */ /* 0x000e220000002500 */
[----:B------:R-:W1:Y:S01]  /*8d70*/  LDC.64 R20, c[0x0][0x628] ;  /* 0x00018a00ff147b82 */ /* 0x000e620000000a00 */
[----:B------:R-:W-:Y:S01]  /*8d80*/  ULDC UR5, c[0x0][0x150] ;  /* 0x0000540000057ab9 */ /* 0x000fe20000000800 */
[----:B------:R-:W-:Y:S01]  /*8d90*/  IMAD.MOV.U32 R16, RZ, RZ, R2 ;  /* 0x000000ffff107224 */ /* 0x000fe200078e0002 */
[----:B------:R-:W0:Y:S01]  /*8da0*/  S2R R28, SR_CTAID.Y ;  /* 0x00000000001c7919 */ /* 0x000e220000002600 */
[----:B------:R-:W-:-:S04]  /*8db0*/  IMAD.MOV.U32 R17, RZ, RZ, R3 ;  /* 0x000000ffff117224 */ /* 0x000fc800078e0003 */
[----:B------:R-:W0:Y:S08]  /*8dc0*/  LDC R29, c[0x0][0x144] ;  /* 0x00005100ff1d7b82 */ /* 0x000e300000000800 */
[----:B------:R-:W0:Y:S08]  /*8dd0*/  LDC R6, c[0x0][0x630] ;  /* 0x00018c00ff067b82 */ /* 0x000e300000000800 */
[----:B--234-:R-:W2:Y:S01]  /*8de0*/  LDC.64 R24, c[0x0][0x620] ;  /* 0x00018800ff187b82 */ /* 0x01cea20000000a00 */
[----:B-1----:R-:W-:-:S04]  /*8df0*/  ISETP.NE.U32.AND P0, PT, R20, RZ, PT ;  /* 0x000000ff1400720c */ /* 0x002fc80003f05070 */
[----:B------:R-:W-:Y:S02]  /*8e00*/  ISETP.NE.AND.EX P0, PT, R21, RZ, PT, P0 ;  /* 0x000000ff1500720c */ /* 0x000fe40003f05300 */
[----:B0-----:R-:W-:-:S05]  /*8e10*/  I2FP.F32.U32 R4, R26 ;  /* 0x0000001a00047245 */ /* 0x001fca0000201000 */
[----:B------:R-:W-:-:S04]  /*8e20*/  FMUL R4, R4, UR5 ;  /* 0x0000000504047c20 */ /* 0x000fc80008400000 */
[----:B------:R0:W1:Y:S02]  /*8e30*/  F2I.U32.TRUNC.NTZ R27, R4 ;  /* 0x00000004001b7305 */ /* 0x000064000020f000 */
[----:B------:R-:W-:Y:S05]  /*8e40*/  @!P0 BRA `(.L_x_151) ;  /* 0x0000000000288947 */ /* 0x000fea0003800000 */
[----:B------:R-:W3:Y:S02]  /*8e50*/  LDC R5, c[0x0][0x634] ;  /* 0x00018d00ff057b82 */ /* 0x000ee40000000800 */
[----:B---3--:R-:W-:-:S05]  /*8e60*/  IADD3 R17, P0, R2, R5, RZ ;  /* 0x0000000502117210 */ /* 0x008fca0007f1e0ff */
[----:B------:R-:W-:-:S04]  /*8e70*/  IMAD.X R23, RZ, RZ, R3, P0 ;  /* 0x000000ffff177224 */ /* 0x000fc800000e0603 */
[----:B0-----:R-:W-:-:S04]  /*8e80*/  IMAD.WIDE.U32 R4, R23, R20, RZ ;  /* 0x0000001417047225 */ /* 0x001fc800078e00ff */
[----:B------:R-:W-:-:S04]  /*8e90*/  IMAD.WIDE.U32 R14, P0, R17, R21, R4 ;  /* 0x00000015110e7225 */ /* 0x000fc80007800004 */
[----:B------:R-:W-:-:S04]  /*8ea0*/  IMAD.WIDE.U32 R4, R17, R20, RZ ;  /* 0x0000001411047225 */ /* 0x000fc800078e00ff */
[----:B------:R-:W-:Y:S01]  /*8eb0*/  IMAD.X R17, RZ, RZ, RZ, P0 ;  /* 0x000000ffff117224 */ /* 0x000fe200000e06ff */
[----:B------:R-:W-:Y:S01]  /*8ec0*/  IADD3 RZ, P0, R5, R14, RZ ;  /* 0x0000000e05ff7210 */ /* 0x000fe20007f1e0ff */
[----:B------:R-:W-:-:S04]  /*8ed0*/  IMAD.MOV.U32 R16, RZ, RZ, R15 ;  /* 0x000000ffff107224 */ /* 0x000fc800078e000f */
[----:B------:R-:W-:-:S08]  /*8ee0*/  IMAD.WIDE.U32.X R16, R23, R21, R16, P0 ;  /* 0x0000001517107225 */ /* 0x000fd000000e0410 */
.L_x_151:
[-CC-:B------:R-:W-:Y:S01]  /*8ef0*/  SHF.R.U64 R22, R16, R6.reuse, R17.reuse ;  /* 0x0000000610167219 */ /* 0x180fe20000001211 */
[----:B------:R-:W3:Y:S01]  /*8f00*/  LDC.64 R32, c[0x0][0x640] ;  /* 0x00019000ff207b82 */ /* 0x000ee20000000a00 */
[----:B0-----:R-:W-:Y:S01]  /*8f10*/  SHF.R.U32.HI R4, RZ, R6, R17 ;  /* 0x00000006ff047219 */ /* 0x001fe20000011611 */
[----:B-1----:R-:W-:Y:S01]  /*8f20*/  IMAD.MOV R27, RZ, RZ, -R27 ;  /* 0x000000ffff1b7224 */ /* 0x002fe200078e0a1b */
[----:B------:R-:W-:Y:S01]  /*8f30*/  IADD3 R15, P0, RZ, -R22, RZ ;  /* 0x80000016ff0f7210 */ /* 0x000fe20007f1e0ff */
[----:B------:R-:W-:Y:S01]  /*8f40*/  ULDC UR5, c[0x0][0x154] ;  /* 0x0000550000057ab9 */ /* 0x000fe20000000800 */
[----:B------:R-:W-:Y:S02]  /*8f50*/  IMAD.MOV.U32 R17, RZ, RZ, 0x1 ;  /* 0x00000001ff117424 */ /* 0x000fe400078e00ff */
[----:B------:R-:W-:Y:S01]  /*8f60*/  IMAD R27, R29, R27, R26 ;  /* 0x0000001b1d1b7224 */ /* 0x000fe200078e021a */
[----:B------:R-:W0:Y:S01]  /*8f70*/  LDC R14, c[0x0][0x618] ;  /* 0x00018600ff0e7b82 */ /* 0x000e220000000800 */
[----:B------:R-:W-:-:S04]  /*8f80*/  IMAD.X R5, RZ, RZ, ~R4, P0 ;  /* 0x000000ffff057224 */ /* 0x000fc800000e0e04 */
[-C--:B--2---:R-:W-:Y:S02]  /*8f90*/  IMAD R6, R5, R24.reuse, RZ ;  /* 0x0000001805067224 */ /* 0x084fe400078e02ff */
[C---:B------:R-:W-:Y:S01]  /*8fa0*/  IMAD.WIDE.U32 R4, R15.reuse, R24, R2 ;  /* 0x000000180f047225 */ /* 0x040fe200078e0002 */
[----:B------:R-:W1:Y:S03]  /*8fb0*/  LDC R16, c[0x0][0x608] ;  /* 0x00018200ff107b82 */ /* 0x000e660000000800 */
[----:B------:R-:W-:Y:S01]  /*8fc0*/  IMAD R15, R15, R25, R6 ;  /* 0x000000190f0f7224 */ /* 0x000fe200078e0206 */
[----:B------:R-:W-:-:S03]  /*8fd0*/  I2FP.F32.U32 R6, R28 ;  /* 0x0000001c00067245 */ /* 0x000fc60000201000 */
[----:B------:R-:W-:Y:S01]  /*8fe0*/  IMAD.IADD R5, R5, 0x1, R15 ;  /* 0x0000000105057824 */ /* 0x000fe200078e020f */
[----:B------:R-:W2:Y:S01]  /*8ff0*/  LDC R30, c[0x0][0x658] ;  /* 0x00019600ff1e7b82 */ /* 0x000ea20000000800 */
[----:B---3--:R-:W-:Y:S01]  /*9000*/  ISETP.NE.U32.AND P0, PT, R32, RZ, PT ;  /* 0x000000ff2000720c */ /* 0x008fe20003f05070 */
[----:B------:R-:W-:-:S03]  /*9010*/  IMAD.MOV.U32 R15, RZ, RZ, -0x1 ;  /* 0xffffffffff0f7424 */ /* 0x000fc600078e00ff */
[----:B------:R-:W-:-:S03]  /*9020*/  ISETP.NE.AND.EX P0, PT, R33, RZ, PT, P0 ;  /* 0x000000ff2100720c */ /* 0x000fc60003f05300 */
[----:B------:R-:W3:Y:S01]  /*9030*/  LDC R25, c[0x0][0x148] ;  /* 0x00005200ff197b82 */ /* 0x000ee20000000800 */
[-CC-:B0-----:R-:W-:Y:S02]  /*9040*/  SHF.R.U64 R20, R4, R14.reuse, R5.reuse ;  /* 0x0000000e04147219 */ /* 0x181fe40000001205 */
[----:B------:R-:W-:Y:S01]  /*9050*/  SHF.R.U32.HI R5, RZ, R14, R5 ;  /* 0x0000000eff057219 */ /* 0x000fe20000011605 */
[----:B------:R-:W-:-:S04]  /*9060*/  FMUL R14, R6, UR5 ;  /* 0x00000005060e7c20 */ /* 0x000fc80008400000 */
[----:B------:R-:W0:Y:S01]  /*9070*/  LDC R26, c[0x0][0x600] ;  /* 0x00018000ff1a7b82 */ /* 0x000e220000000800 */
[----:B------:R4:W0:Y:S01]  /*9080*/  F2I.U32.TRUNC.NTZ R23, R14 ;  /* 0x0000000e00177305 */ /* 0x000822000020f000 */
[-CC-:B-1----:R-:W-:Y:S02]  /*9090*/  SHF.R.U64 R6, R20, R16.reuse, R5.reuse ;  /* 0x0000001014067219 */ /* 0x182fe40000001205 */
[----:B------:R-:W-:-:S04]  /*90a0*/  SHF.R.U32.HI R5, RZ, R16, R5 ;  /* 0x00000010ff057219 */ /* 0x000fc80000011605 */
[----:B------:R-:W1:Y:S01]  /*90b0*/  LDC R31, c[0x0][0x648] ;  /* 0x00019200ff1f7b82 */ /* 0x000e620000000800 */
[-CC-:B--2---:R-:W-:Y:S02]  /*90c0*/  SHF.R.U64 R24, R6, R30.reuse, R5.reuse ;  /* 0x0000001e06187219 */ /* 0x184fe40000001205 */
[-C--:B------:R-:W-:Y:S02]  /*90d0*/  SHF.L.U32 R15, R15, R30.reuse, RZ ;  /* 0x0000001e0f0f7219 */ /* 0x080fe400000006ff */
[-C--:B------:R-:W-:Y:S01]  /*90e0*/  SHF.R.U32.HI R5, RZ, R30.reuse, R5 ;  /* 0x0000001eff057219 */ /* 0x080fe20000011605 */
[----:B------:R-:W-:Y:S01]  /*90f0*/  IMAD.MOV.U32 R4, RZ, RZ, R24 ;  /* 0x000000ffff047224 */ /* 0x000fe200078e0018 */
[----:B------:R-:W-:Y:S01]  /*9100*/  SHF.L.U32 R30, R17, R30, RZ ;  /* 0x0000001e111e7219 */ /* 0x000fe200000006ff */
[----:B------:R-:W2:Y:S01]  /*9110*/  LDC R34, c[0x0][0x638] ;  /* 0x00018e00ff227b82 */ /* 0x000ea20000000800 */
[----:B------:R-:W-:-:S07]  /*9120*/  LOP3.LUT R29, RZ, R15, RZ, 0x33, !PT ;  /* 0x0000000fff1d7212 */ /* 0x000fce00078e33ff */
[----:B------:R-:W0:Y:S01]  /*9130*/  LDC R35, c[0x0][0x610] ;  /* 0x00018400ff237b82 */ /* 0x000e220000000800 */
        /* <DEDUP_REMOVED lines=11> */
.L_x_152:
[----:B-1----:R-:W-:Y:S01]  /*91f0*/  SHF.R.U64 R4, R4, R31, R5 ;  /* 0x0000001f04047219 */ /* 0x002fe20000001205 */
[----:B0-----:R-:W-:Y:S01]  /*9200*/  VIADD R17, R26, 0xffffffff ;  /* 0xffffffff1a117836 */ /* 0x001fe20000000000 */
[----:B------:R-:W-:Y:S01]  /*9210*/  LOP3.LUT R15, R6, R29, RZ, 0xc0, !PT ;  /* 0x0000001d060f7212 */ /* 0x000fe200078ec0ff */
[----:B------:R-:W-:Y:S02]  /*9220*/  IMAD.MOV R23, RZ, RZ, -R23 ;  /* 0x000000ffff177224 */ /* 0x000fe400078e0a17 */
[----:B------:R-:W-:Y:S02]  /*9230*/  IMAD.MOV R5, RZ, RZ, -R4 ;  /* 0x000000ffff057224 */ /* 0x000fe400078e0a04 */
[----:B------:R-:W-:Y:S01]  /*9240*/  IMAD R6, R30, R4, R15 ;  /* 0x000000041e067224 */ /* 0x000fe200078e020f */
[----:B------:R-:W-:Y:S01]  /*9250*/  LOP3.LUT R15, R20, R17, RZ, 0xc0, !PT ;  /* 0x00000011140f7212 */ /* 0x000fe200078ec0ff */
[----:B---3--:R-:W-:Y:S02]  /*9260*/  @P3 IMAD R27, R25, R23, R28 ;  /* 0x00000017191b3224 */ /* 0x008fe400078e021c */
[----:B--2---:R-:W-:-:S02]  /*9270*/  IMAD R4, R5, R34, R24 ;  /* 0x0000002205047224 */ /* 0x004fc400078e0218 */
[----:B------:R-:W-:Y:S02]  /*9280*/  IMAD R6, R6, R35, R27 ;  /* 0x0000002306067224 */ /* 0x000fe400078e021b */
[----:B------:R-:W-:Y:S02]  /*9290*/  IMAD R15, R4, R26, R15 ;  /* 0x0000001a040f7224 */ /* 0x000fe400078e020f */
[----:B------:R-:W-:Y:S02]  /*92a0*/  IMAD.MOV.U32 R14, RZ, RZ, 0x1 ;  /* 0x00000001ff0e7424 */ /* 0x000fe400078e00ff */
[----:B------:R-:W-:Y:S01]  /*92b0*/  IMAD.MOV.U32 R4, RZ, RZ, R22 ;  /* 0x000000ffff047224 */ /* 0x000fe200078e0016 */
[----:B------:R-:W-:Y:S02]  /*92c0*/  SEL R5, R15, R6, !P3 ;  /* 0x000000060f057207 */ /* 0x000fe40005800000 */
[----:B------:R-:W-:-:S07]  /*92d0*/  SEL R6, R6, R15, !P3 ;  /* 0x0000000f06067207 */ /* 0x000fce0005800000 */
.L_x_150:
[----:B------:R-:W-:Y:S02]  /*92e0*/  LOP3.LUT P0, RZ, R14, 0xff, RZ, 0xc0, !PT ;  /* 0x000000ff0eff7812 */ /* 0x000fe4000780c0ff */
[----:B------:R-:W-:-:S11]  /*92f0*/  LOP3.LUT R133, R133, 0x1, RZ, 0x3c, !PT ;  /* 0x0000000185857812 */ /* 0x000fd600078e3cff */
[----:B------:R-:W-:Y:S05]  /*9300*/  @P0 BRA `(.L_x_153) ;  /* 0xffffff80003c0947 */ /* 0x000fea000383ffff */
[----:B------:R-:W-:Y:S05]  /*9310*/  EXIT ;  /* 0x000000000000794d */ /* 0x000fea0003800000 */
.L_x_13:
[----:B------:R-:W-:-:S08]  /*9320*/  ISETP.NE.AND P0, PT, R20, RZ, PT ;  /* 0x000000ff1400720c */ /* 0x000fd00003f05270 */
[----:B-----5:R-:W0:-:S00]  /*9330*/  USETMAXREG.DEALLOC.CTAPOOL 0x28 ;  /* 0x00000028000079c8 */ /* 0x020e0000080e0500 */
[----:B------:R-:W-:Y:S05]  /*9340*/  @P0 EXIT ;  /* 0x000000000000094d */ /* 0x000fea0003800000 */
[----:B0-----:R-:W-:Y:S01]  /*9350*/  LOP3.LUT P0, RZ, R16, 0xff, RZ, 0xc0, !PT ;  /* 0x000000ff10ff7812 */ /* 0x001fe2000780c0ff */
[----:B------:R-:W-:Y:S02]  /*9360*/  IMAD.MOV.U32 R12, RZ, RZ, 0x1 ;  /* 0x00000001ff0c7424 */ /* 0x000fe400078e00ff */
[----:B------:R-:W-:-:S10]  /*9370*/  IMAD.MOV.U32 R15, RZ, RZ, RZ ;  /* 0x000000ffff0f7224 */ /* 0x000fd400078e00ff */
[----:B------:R-:W-:Y:S05]  /*9380*/  @!P0 BRA `(.L_x_154) ;  /* 0x0000000c00388947 */ /* 0x000fea0003800000 */
[----:B------:R-:W-:Y:S01]  /*9390*/  LOP3.LUT P0, RZ, R11, 0x1f, RZ, 0xc0, !PT ;  /* 0x0000001f0bff7812 */ /* 0x000fe2000780c0ff */
[----:B------:R-:W-:Y:S01]  /*93a0*/  ULDC UR5, c[0x0][0x658] ;  /* 0x0001960000057ab9 */ /* 0x000fe20000000800 */
[----:B------:R-:W-:Y:S01]  /*93b0*/  UMOV UR7, 0xffffffff ;  /* 0xffffffff00077882 */ /* 0x000fe20000000000 */
[----:B------:R-:W-:Y:S01]  /*93c0*/  BSSY B0, `(.L_x_154) ;  /* 0x00000ca000007945 */ /* 0x000fe20003800000 */
[----:B------:R-:W-:Y:S01]  /*93d0*/  USHF.L.U32 UR7, UR7, UR5, URZ ;  /* 0x0000000507077299 */ /* 0x000fe2000800063f */
[C---:B------:R-:W-:Y:S01]  /*93e0*/  ISETP.NE.AND P2, PT, R10.reuse, RZ, PT ;  /* 0x000000ff0a00720c */ /* 0x040fe20003f45270 */
[----:B------:R-:W-:Y:S01]  /*93f0*/  IMAD.MOV.U32 R14, RZ, RZ, 0x1 ;  /* 0x00000001ff0e7424 */ /* 0x000fe200078e00ff */
[----:B------:R-:W-:Y:S01]  /*9400*/  ISETP.NE.OR P0, PT, R10, RZ, !P0 ;  /* 0x000000ff0a00720c */ /* 0x000fe20004705670 */
[----:B------:R-:W-:Y:S01]  /*9410*/  IMAD.MOV.U32 R12, RZ, RZ, 0x1 ;  /* 0x00000001ff0c7424 */ /* 0x000fe200078e00ff */
[----:B------:R-:W-:Y:S01]  /*9420*/  LOP3.LUT R13, R7, 0x2, RZ, 0xfc, !PT ;  /* 0x00000002070d7812 */ /* 0x000fe200078efcff */
[----:B------:R-:W-:Y:S01]  /*9430*/  IMAD.MOV.U32 R15, RZ, RZ, RZ ;  /* 0x000000ffff0f7224 */ /* 0x000fe200078e00ff */
[----:B------:R-:W-:Y:S01]  /*9440*/  ULDC UR4, c[0x0][0x600] ;  /* 0x0001800000047ab9 */ /* 0x000fe20000000800 */
[----:B------:R-:W-:Y:S01]  /*9450*/  UMOV UR8, 0x1 ;  /* 0x0000000100087882 */ /* 0x000fe20000000000 */
[----:B------:R-:W-:-:S02]  /*9460*/  UIADD3 UR13, UR6, 0x1, URZ ;  /* 0x00000001060d7890 */ /* 0x000fc4000fffe03f */
[----:B------:R-:W-:Y:S02]  /*9470*/  UIADD3 UR4, UR4, -0x1, URZ ;  /* 0xffffffff04047890 */ /* 0x000fe4000fffe03f */
[----:B------:R-:W-:Y:S02]  /*9480*/  USHF.L.U32 UR5, UR8, UR5, URZ ;  /* 0x0000000508057299 */ /* 0x000fe4000800063f */
[----:B------:R-:W-:Y:S01]  /*9490*/  ULOP3.LUT UR7, URZ, UR7, URZ, 0x33, !UPT ;  /* 0x000000073f077292 */ /* 0x000fe2000f8e333f */
[----:B------:R-:W-:-:S11]  /*94a0*/  ULDC.64 UR30, c[0x0][0x198] ;  /* 0x00006600001e7ab9 */ /* 0x000fd60000000a00 */
.L_x_166:
[----:B------:R-:W-:-:S03]  /*94b0*/  UMOV UR8, 0xffffffff ;  /* 0xffffffff00087882 */ /* 0x000fc60000000000 */
[----:B------:R-:W-:Y:S05]  /*94c0*/  BRA.DIV UR8, `(.L_x_155) ;  /* 0x00000012082c7947 */ /* 0x000fea000b800000 */
[----:B------:R-:W-:-:S13]  /*94d0*/  ELECT P1, URZ, PT ;  /* 0x00000000003f782f */ /* 0x000fda0003820000 */
.L_x_180:
[----:B------:R-:W0:Y:S01]  /*94e0*/  LDC R10, c[0x0][0x28c] ;  /* 0x0000a300ff0a7b82 */ /* 0x000e220000000800 */
[----:B------:R-:W-:Y:S01]  /*94f0*/  BSSY B1, `(.L_x_156) ;  /* 0x0000043000017945 */ /* 0x000fe20003800000 */
[----:B0-----:R-:W-:-:S13]  /*9500*/  ISETP.LT.OR P1, PT, R10, 0x1, !P1 ;  /* 0x000000010a00780c */ /* 0x001fda0004f21670 */
[----:B------:R-:W-:Y:S05]  /*9510*/  @P1 BRA `(.L_x_157) ;  /* 0x0000000400001947 */ /* 0x000fea0003800000 */
[----:B------:R-:W-:Y:S02]  /*9520*/  IMAD.SHL.U32 R16, R6, 0x40, RZ ;  /* 0x0000004006107824 */ /* 0x000fe400078e00ff */
[----:B------:R-:W-:Y:S02]  /*9530*/  IMAD R17, R5, 0x70, RZ ;  /* 0x0000007005117824 */ /* 0x000fe400078e02ff */
[----:B------:R-:W-:Y:S02]  /*9540*/  IMAD.MOV.U32 R18, RZ, RZ, RZ ;  /* 0x000000ffff127224 */ /* 0x000fe400078e00ff */
[----:B------:R-:W-:Y:S02]  /*9550*/  IMAD.U32 R20, RZ, RZ, UR13 ;  /* 0x0000000dff147e24 */ /* 0x000fe4000f8e00ff */
[----:B------:R-:W-:Y:S02]  /*9560*/  IMAD.MOV.U32 R5, RZ, RZ, R12 ;  /* 0x000000ffff057224 */ /* 0x000fe400078e000c */
[----:B------:R-:W-:-:S07]  /*9570*/  IMAD.MOV.U32 R6, RZ, RZ, R15 ;  /* 0x000000ffff067224 */ /* 0x000fce00078e000f */
.L_x_161:
[----:B------:R-:W0:Y:S01]  /*9580*/  S2R R11, SR_CgaCtaId ;  /* 0x00000000000b7919 */ /* 0x000e220000008800 */
[----:B------:R-:W-:-:S04]  /*9590*/  MOV R10, 0x400 ;  /* 0x00000400000a7802 */ /* 0x000fc80000000f00 */
[----:B0-----:R-:W-:Y:S02]  /*95a0*/  LEA R21, R11, R10, 0x18 ;  /* 0x0000000a0b157211 */ /* 0x001fe400078ec0ff */
[----:B------:R-:W-:Y:S01]  /*95b0*/  SHF.L.U32 R10, R5, 0x1f, RZ ;  /* 0x0000001f050a7819 */ /* 0x000fe200000006ff */
[----:B------:R-:W0:Y:S02]  /*95c0*/  @!P2 LDC R11, c[0x0][0x500] ;  /* 0x00014000ff0bab82 */ /* 0x000e240000000800 */
[----:B------:R-:W-:-:S04]  /*95d0*/  IMAD R19, R6, 0x8, R21 ;  /* 0x0000000806137824 */ /* 0x000fc800078e0215 */
[----:B------:R-:W1:Y:S02]  /*95e0*/  SYNCS.PHASECHK.TRANS64.TRYWAIT P1, [R19+URZ+0x28], R10 ;  /* 0x0000280a130075a7 */ /* 0x000e64000802017f */
[----:B-1----:R-:W-:Y:S05]  /*95f0*/  @!P1 BRA `(.L_x_158) ;  /* 0x0000001000009947 */ /* 0x002fea0003800000 */
.L_x_181:
[----:B-1----:R-:W-:Y:S01]  /*9600*/  PRMT R10, R13, 0x9910, RZ ;  /* 0x000099100d0a7816 */ /* 0x002fe200000000ff */
[----:B0-----:R0:W-:Y:S03]  /*9610*/  @!P2 SYNCS.ARRIVE.TRANS64 RZ, [R19+URZ], R11 ;  /* 0x0000000b13ffa9a7 */ /* 0x0011e6000800003f */
[----:B------:R-:W-:-:S13]  /*9620*/  ISETP.NE.AND P1, PT, R10, 0x2, PT ;  /* 0x000000020a00780c */ /* 0x000fda0003f25270 */
[----:B0-----:R-:W-:Y:S05]  /*9630*/  @P1 BRA `(.L_x_159) ;  /* 0x0000000000041947 */ /* 0x001fea0003800000 */
[----:B------:R-:W-:Y:S01]  /*9640*/  BPT.TRAP 0x1 ;  /* 0x000000040000795c */ /* 0x000fe20000300000 */
.L_x_159:
[----:B------:R-:W-:Y:S05]  /*9650*/  @P0 BRA `(.L_x_160) ;  /* 0x0000000000040947 */ /* 0x000fea0003800000 */
[----:B------:R-:W-:Y:S01]  /*9660*/  BPT.TRAP 0x1 ;  /* 0x000000040000795c */ /* 0x000fe20000300000 */
.L_x_160:
[--C-:B------:R-:W-:Y:S01]  /*9670*/  IMAD R10, R6, 0x4000, R21.reuse ;  /* 0x00004000060a7824 */ /* 0x100fe200078e0215 */
[----:B------:R-:W-:Y:S01]  /*9680*/  R2UR UR34, R18 ;  /* 0x00000000122272ca */ /* 0x000fe200000e0000 */
[----:B------:R-:W-:Y:S01]  /*9690*/  IMAD R21, R6, 0x7000, R21 ;  /* 0x0000700006157824 */ /* 0x000fe200078e0215 */
[----:B------:R-:W-:Y:S01]  /*96a0*/  R2UR UR33, R19 ;  /* 0x00000000132172ca */ /* 0x000fe200000e0000 */
[----:B------:R-:W-:Y:S01]  /*96b0*/  VIADD R20, R20, 0xffffffff ;  /* 0xffffffff14147836 */ /* 0x000fe20000000000 */
[----:B------:R-:W-:Y:S01]  /*96c0*/  R2UR UR24, R10 ;  /* 0x000000000a1872ca */ /* 0x000fe200000e0000 */
[----:B------:R-:W-:Y:S01]  /*96d0*/  UIADD3 UR14, UP0, UR30, 0xf0, URZ ;  /* 0x000000f01e0e7890 */ /* 0x000fe2000ff1e03f */
[----:B------:R-:W-:Y:S01]  /*96e0*/  R2UR UR8, R21 ;  /* 0x00000000150872ca */ /* 0x000fe200000e0000 */
[----:B------:R-:W-:Y:S01]  /*96f0*/  UIADD3 UR38, UP1, UR30, 0x1f0, URZ ;  /* 0x000001f01e267890 */ /* 0x000fe2000ff3e03f */
[----:B------:R-:W-:Y:S01]  /*9700*/  R2UR UR36, R4 ;  /* 0x00000000042472ca */ /* 0x000fe200000e0000 */
[----:B------:R-:W-:Y:S01]  /*9710*/  UIADD3.X UR15, URZ, UR31, URZ, UP0, !UPT ;  /* 0x0000001f3f0f7290 */ /* 0x000fe200087fe43f */
[----:B------:R-:W-:Y:S01]  /*9720*/  R2UR UR35, R16 ;  /* 0x00000000102372ca */ /* 0x000fe200000e0000 */
[----:B------:R-:W-:Y:S01]  /*9730*/  UIADD3.X UR39, URZ, UR31, URZ, UP1, !UPT ;  /* 0x0000001f3f277290 */ /* 0x000fe20008ffe43f */
[----:B------:R-:W-:Y:S01]  /*9740*/  R2UR UR19, R17 ;  /* 0x00000000111372ca */ /* 0x000fe200000e0000 */
[----:B------:R-:W-:Y:S01]  /*9750*/  UIADD3 UR26, UR34, 0x80, URZ ;  /* 0x00000080221a7890 */ /* 0x000fe2000fffe03f */
[----:B------:R-:W-:Y:S01]  /*9760*/  ISETP.GT.AND P4, PT, R20, 0x1, PT ;  /* 0x000000011400780c */ /* 0x000fe20003f84270 */
[----:B------:R-:W-:Y:S01]  /*9770*/  VIADD R6, R6, 0x1 ;  /* 0x0000000106067836 */ /* 0x000fe20000000000 */
[----:B------:R-:W-:Y:S01]  /*9780*/  UMOV UR22, 0x0 ;  /* 0x0000000000167882 */ /* 0x000fe20000000000 */
[----:B------:R-:W-:Y:S01]  /*9790*/  UIADD3 UR32, UR24, 0x180, URZ ;  /* 0x0000018018207890 */ /* 0x000fe2000fffe03f */
[----:B------:R-:W-:Y:S01]  /*97a0*/  VIADD R18, R18, 0x100 ;  /* 0x0000010012127836 */ /* 0x000fe20000000000 */
[----:B------:R-:W-:Y:S01]  /*97b0*/  UIADD3 UR24, UR24, 0x2180, URZ ;  /* 0x0000218018187890 */ /* 0x000fe2000fffe03f */
[----:B------:R-:W-:Y:S01]  /*97c0*/  ISETP.NE.AND P1, PT, R6, 0x5, PT ;  /* 0x000000050600780c */ /* 0x000fe20003f25270 */
[----:B------:R-:W-:-:S02]  /*97d0*/  UIADD3 UR16, UR8, 0x14180, URZ ;  /* 0x0001418008107890 */ /* 0x000fc4000fffe03f */
[----:B------:R-:W-:Y:S01]  /*97e0*/  UIADD3 UR8, UR8, 0x17980, URZ ;  /* 0x0001798008087890 */ /* 0x000fe2000fffe03f */
[----:B------:R-:W-:Y:S01]  /*97f0*/  SEL R10, RZ, 0x1, P1 ;  /* 0x00000001ff0a7807 */ /* 0x000fe20000800000 */
[----:B------:R-:W-:Y:S01]  /*9800*/  UMOV UR23, 0x10000000 ;  /* 0x1000000000177882 */ /* 0x000fe20000000000 */
[----:B------:R-:W-:Y:S01]  /*9810*/  UMOV UR25, UR33 ;  /* 0x0000002100197c82 */ /* 0x000fe20008000000 */
[----:B------:R-:W-:Y:S01]  /*9820*/  UMOV UR28, UR36 ;  /* 0x00000024001c7c82 */ /* 0x000fe20008000000 */
[----:B------:R-:W-:Y:S01]  /*9830*/  UMOV UR27, UR35 ;  /* 0x00000023001b7c82 */ /* 0x000fe20008000000 */
[----:B------:R-:W-:Y:S01]  /*9840*/  UMOV UR17, UR33 ;  /* 0x0000002100117c82 */ /* 0x000fe20008000000 */
[----:B------:R-:W-:Y:S01]  /*9850*/  UMOV UR18, UR34 ;  /* 0x0000002200127c82 */ /* 0x000fe20008000000 */
[----:B------:R-:W-:Y:S01]  /*9860*/  UMOV UR20, UR36 ;  /* 0x0000002400147c82 */ /* 0x000fe20008000000 */
[----:B------:R0:W-:Y:S01]  /*9870*/  UTMALDG.3D [UR32], [UR14], desc[UR22] ;  /* 0x000016200e0075b4 */ /* 0x0001e20008011000 */
[----:B------:R-:W-:Y:S01]  /*9880*/  UMOV UR9, UR33 ;  /* 0x0000002100097c82 */ /* 0x000fe20008000000 */
[----:B------:R-:W-:Y:S01]  /*9890*/  UMOV UR11, UR19 ;  /* 0x00000013000b7c82 */ /* 0x000fe20008000000 */
[----:B------:R-:W-:Y:S01]  /*98a0*/  UMOV UR12, UR36 ;  /* 0x00000024000c7c82 */ /* 0x000fe20008000000 */
[----:B------:R-:W-:Y:S01]  /*98b0*/  UMOV UR10, UR26 ;  /* 0x0000001a000a7c82 */ /* 0x000fe20008000000 */
[----:B------:R-:W-:-:S02]  /*98c0*/  LOP3.LUT R5, R5, R10, RZ, 0x3c, !PT ;  /* 0x0000000a05057212 */ /* 0x000fc400078e3cff */
[----:B------:R-:W-:Y:S01]  /*98d0*/  SEL R6, R6, RZ, P1 ;  /* 0x000000ff06067207 */ /* 0x000fe20000800000 */
[----:B------:R0:W-:Y:S01]  /*98e0*/  UTMALDG.3D [UR24], [UR14], desc[UR22] ;  /* 0x000016180e0075b4 */ /* 0x0001e20008011000 */
[----:B------:R0:W-:Y:S01]  /*98f0*/  UTMALDG.3D [UR16], [UR38], desc[UR22] ;  /* 0x00001610260075b4 */ /* 0x0001e20008011000 */
[----:B------:R0:W-:Y:S02]  /*9900*/  UTMALDG.3D [UR8], [UR38], desc[UR22] ;  /* 0x00001608260075b4 */ /* 0x0001e40008011000 */
[----:B0-----:R-:W-:Y:S05]  /*9910*/  @P4 BRA `(.L_x_161) ;  /* 0xfffffffc00184947 */ /* 0x001fea000383ffff */
.L_x_157:
[----:B------:R-:W-:Y:S05]  /*9920*/  BSYNC B1 ;  /* 0x0000000000017941 */ /* 0x000fea0003800000 */
.L_x_156:
[----:B------:R-:W-:Y:S01]  /*9930*/  LOP3.LUT P5, RZ, R14, 0xff, RZ, 0xc0, !PT ;  /* 0x000000ff0eff7812 */ /* 0x000fe200078ac0ff */
[----:B------:R-:W-:Y:S01]  /*9940*/  VIADD R6, R15, UR6 ;  /* 0x000000060f067c36 */ /* 0x000fe20008000000 */
[----:B------:R-:W-:Y:S01]  /*9950*/  ULDC.64 UR8, c[0x0][0x650] ;  /* 0x0001940000087ab9 */ /* 0x000fe20000000a00 */
[----:B------:R-:W-:Y:S01]  /*9960*/  IMAD.U32 R11, RZ, RZ, UR6 ;  /* 0x00000006ff0b7e24 */ /* 0x000fe2000f8e00ff */
[----:B------:R-:W-:Y:S01]  /*9970*/  UISETP.GE.U32.AND UP0, UPT, UR6, 0x5, UPT ;  /* 0x000000050600788c */ /* 0x000fe2000bf06070 */
[----:B------:R-:W-:Y:S01]  /*9980*/  BSSY B1, `(.L_x_162) ;  /* 0x000006b000017945 */ /* 0x000fe20003800000 */
[----:B------:R-:W-:Y:S02]  /*9990*/  ISETP.GT.U32.AND P1, PT, R6, 0x4, PT ;  /* 0x000000040600780c */ /* 0x000fe40003f24070 */
[----:B------:R-:W-:Y:S02]  /*99a0*/  PRMT R14, RZ, 0x7610, R14 ;  /* 0x00007610ff0e7816 */ /* 0x000fe4000000000e */
[----:B------:R-:W-:-:S02]  /*99b0*/  ISETP.LT.U32.AND P1, PT, R11, 0x5, P1 ;  /* 0x000000050b00780c */ /* 0x000fc40000f21070 */
[----:B------:R-:W-:Y:S01]  /*99c0*/  PLOP3.LUT P4, PT, PT, PT, UP0, 0x80, 0x0 ;  /* 0x000000000000781c */ /* 0x000fe20003f8f008 */
[----:B------:R-:W0:Y:S01]  /*99d0*/  @P5 S2R R5, SR_CgaCtaId ;  /* 0x0000000000055919 */ /* 0x000e220000008800 */
[----:B------:R-:W-:-:S04]  /*99e0*/  @P5 MOV R4, 0x400 ;  /* 0x0000040000045802 */ /* 0x000fc80000000f00 */
[----:B0-----:R-:W-:Y:S01]  /*99f0*/  @P5 LEA R10, R5, R4, 0x18 ;  /* 0x00000004050a5211 */ /* 0x001fe200078ec0ff */
[----:B------:R-:W-:-:S03]  /*9a00*/  IMAD.WIDE.U32 R4, R6, -0x33333333, RZ ;  /* 0xcccccccd06047825 */ /* 0x000fc600078e00ff */
[----:B------:R0:W-:Y:S01]  /*9a10*/  @P5 SYNCS.ARRIVE.TRANS64.A1T0 RZ, [R10+URZ+0x88], RZ ;  /* 0x000088ff0aff59a7 */ /* 0x0001e2000810003f */
[----:B------:R-:W-:Y:S01]  /*9a20*/  IADD3 R2, P5, R2, R8, RZ ;  /* 0x0000000802027210 */ /* 0x000fe20007fbe0ff */
[----:B------:R-:W-:Y:S01]  /*9a30*/  IMAD.MOV.U32 R4, RZ, RZ, -0x1 ;  /* 0xffffffffff047424 */ /* 0x000fe200078e00ff */
[----:B------:R-:W-:Y:S02]  /*9a40*/  SHF.R.U32.HI R11, RZ, 0x2, R5 ;  /* 0x00000002ff0b7819 */ /* 0x000fe40000011605 */
[----:B------:R-:W-:Y:S01]  /*9a50*/  SEL R5, RZ, 0x1, !P1 ;  /* 0x00000001ff057807 */ /* 0x000fe20004800000 */
[----:B------:R-:W-:Y:S01]  /*9a60*/  IMAD.X R3, R3, 0x1, R0, P5 ;  /* 0x0000000103037824 */ /* 0x000fe200028e0600 */
[----:B------:R-:W-:Y:S01]  /*9a70*/  ISETP.GE.U32.AND P1, PT, R2, UR8, PT ;  /* 0x0000000802007c0c */ /* 0x000fe2000bf26070 */
[----:B------:R-:W-:Y:S01]  /*9a80*/  IMAD R15, R11, -0x5, R6 ;  /* 0xfffffffb0b0f7824 */ /* 0x000fe200078e0206 */
[----:B------:R-:W-:Y:S01]  /*9a90*/  LOP3.LUT R12, R12, R5, RZ, 0x3c, !PT ;  /* 0x000000050c0c7212 */ /* 0x000fe200078e3cff */
[----:B------:R-:W-:Y:S01]  /*9aa0*/  IMAD.MOV.U32 R6, RZ, RZ, -0x1 ;  /* 0xffffffffff067424 */ /* 0x000fe200078e00ff */
[----:B------:R-:W-:Y:S01]  /*9ab0*/  ISETP.GE.U32.AND.EX P1, PT, R3, UR9, PT, P1 ;  /* 0x0000000903007c0c */ /* 0x000fe2000bf26110 */
[----:B------:R-:W-:Y:S01]  /*9ac0*/  IMAD.MOV.U32 R5, RZ, RZ, -0x1 ;  /* 0xffffffffff057424 */ /* 0x000fe200078e00ff */
[----:B------:R-:W-:-:S02]  /*9ad0*/  @P4 LOP3.LUT R12, R12, 0x1, R11, 0x78, !PT ;  /* 0x000000010c0c4812 */ /* 0x000fc400078e780b */
[----:B0-----:R-:W-:-:S09]  /*9ae0*/  PRMT R10, RZ, 0x7610, R10 ;  /* 0x00007610ff0a7816 */ /* 0x001fd2000000000a */
[----:B------:R-:W-:Y:S05]  /*9af0*/  @P1 BRA `(.L_x_163) ;  /* 0x00000004004c1947 */ /* 0x000fea0003800000 */
[----:B------:R-:W0:Y:S01]  /*9b00*/  S2R R17, SR_CTAID.X ;  /* 0x0000000000117919 */ /* 0x000e220000002500 */
[----:B------:R-:W-:Y:S01]  /*9b10*/  ULDC.64 UR8, c[0x0][0x628] ;  /* 0x00018a0000087ab9 */ /* 0x000fe20000000a00 */
[----:B------:R-:W1:Y:S01]  /*9b20*/  LDC R18, c[0x0][0x144] ;  /* 0x00005100ff127b82 */ /* 0x000e620000000800 */
[----:B------:R-:W-:Y:S01]  /*9b30*/  ISETP.NE.U32.AND P1, PT, RZ, UR8, PT ;  /* 0x00000008ff007c0c */ /* 0x000fe2000bf25070 */
[----:B------:R-:W2:Y:S01]  /*9b40*/  S2R R6, SR_CTAID.Y ;  /* 0x0000000000067919 */ /* 0x000ea20000002600 */
[----:B------:R-:W-:Y:S01]  /*9b50*/  ULDC UR10, c[0x0][0x150] ;  /* 0x00005400000a7ab9 */ /* 0x000fe20000000800 */
[----:B------:R-:W-:Y:S01]  /*9b60*/  ULDC UR11, c[0x0][0x630] ;  /* 0x00018c00000b7ab9 */ /* 0x000fe20000000800 */
[----:B------:R-:W-:Y:S01]  /*9b70*/  ISETP.NE.AND.EX P1, PT, RZ, UR9, PT, P1 ;  /* 0x00000009ff007c0c */ /* 0x000fe2000bf25310 */
[----:B------:R-:W-:Y:S01]  /*9b80*/  IMAD.MOV.U32 R4, RZ, RZ, R2 ;  /* 0x000000ffff047224 */ /* 0x000fe200078e0002 */
[----:B0-----:R-:W-:-:S05]  /*9b90*/  I2FP.F32.U32 R5, R17 ;  /* 0x0000001100057245 */ /* 0x001fca0000201000 */
[----:B------:R-:W-:Y:S01]  /*9ba0*/  FMUL R20, R5, UR10 ;  /* 0x0000000a05147c20 */ /* 0x000fe20008400000 */
[----:B------:R-:W-:-:S05]  /*9bb0*/  IMAD.MOV.U32 R5, RZ, RZ, R3 ;  /* 0x000000ffff057224 */ /* 0x000fca00078e0003 */
[----:B--2---:R-:W-:Y:S05]  /*9bc0*/  @!P1 BRA `(.L_x_164) ;  /* 0x0000000000289947 */ /* 0x004fea0003800000 */
[----:B------:R-:W-:Y:S02]  /*9bd0*/  ULDC UR10, c[0x0][0x634] ;  /* 0x00018d00000a7ab9 */ /* 0x000fe40000000800 */
[----:B------:R-:W-:-:S05]  /*9be0*/  IADD3 R5, P1, R2, UR10, RZ ;  /* 0x0000000a02057c10 */ /* 0x000fca000ff3e0ff */
[----:B------:R-:W-:-:S04]  /*9bf0*/  IMAD.X R19, RZ, RZ, R3, P1 ;  /* 0x000000ffff137224 */ /* 0x000fc800008e0603 */
[----:B------:R-:W-:-:S04]  /*9c00*/  IMAD.WIDE.U32 R10, R19, UR8, RZ ;  /* 0x00000008130a7c25 */ /* 0x000fc8000f8e00ff */
[----:B------:R-:W-:-:S04]  /*9c10*/  IMAD.WIDE.U32 R10, P1, R5, UR9, R10 ;  /* 0x00000009050a7c25 */ /* 0x000fc8000f82000a */
[----:B------:R-:W-:-:S04]  /*9c20*/  IMAD.WIDE.U32 R4, R5, UR8, RZ ;  /* 0x0000000805047c25 */ /* 0x000fc8000f8e00ff */
[----:B------:R-:W-:Y:S01]  /*9c30*/  IMAD.MOV.U32 R4, RZ, RZ, R11 ;  /* 0x000000ffff047224 */ /* 0x000fe200078e000b */
[----:B------:R-:W-:Y:S01]  /*9c40*/  IADD3 RZ, P4, R5, R10, RZ ;  /* 0x0000000a05ff7210 */ /* 0x000fe20007f9e0ff */
[----:B------:R-:W-:-:S04]  /*9c50*/  IMAD.X R5, RZ, RZ, RZ, P1 ;  /* 0x000000ffff057224 */ /* 0x000fc800008e06ff */
[----:B------:R-:W-:-:S08]  /*9c60*/  IMAD.WIDE.U32.X R4, R19, UR9, R4, P4 ;  /* 0x0000000913047c25 */ /* 0x000fd0000a0e0404 */
.L_x_164:
[--C-:B------:R-:W-:Y:S01]  /*9c70*/  SHF.R.U64 R16, R4, UR11, R5.reuse ;  /* 0x0000000b04107c19 */ /* 0x100fe20008001205 */
[----:B------:R-:W0:Y:S01]  /*9c80*/  F2I.U32.TRUNC.NTZ R20, R20 ;  /* 0x0000001400147305 */ /* 0x000e22000020f000 */
[----:B------:R-:W-:Y:S01]  /*9c90*/  SHF.R.U32.HI R4, RZ, UR11, R5 ;  /* 0x0000000bff047c19 */ /* 0x000fe20008011605 */
[----:B------:R-:W-:Y:S01]  /*9ca0*/  ULDC.64 UR8, c[0x0][0x620] ;  /* 0x0001880000087ab9 */ /* 0x000fe20000000a00 */
[----:B------:R-:W-:Y:S01]  /*9cb0*/  IADD3 R11, P1, RZ, -R16, RZ ;  /* 0x80000010ff0b7210 */ /* 0x000fe20007f3e0ff */
[----:B------:R-:W-:Y:S01]  /*9cc0*/  ULDC.64 UR10, c[0x0][0x640] ;  /* 0x00019000000a7ab9 */ /* 0x000fe20000000a00 */
[----:B------:R-:W2:Y:S03]  /*9cd0*/  LDC R21, c[0x0][0x148] ;  /* 0x00005200ff157b82 */ /* 0x000ea60000000800 */
[----:B------:R-:W-:Y:S01]  /*9ce0*/  IMAD.X R4, RZ, RZ, ~R4, P1 ;  /* 0x000000ffff047224 */ /* 0x000fe200008e0e04 */
[----:B------:R-:W-:-:S03]  /*9cf0*/  ISETP.NE.U32.AND P1, PT, RZ, UR10, PT ;  /* 0x0000000aff007c0c */ /* 0x000fc6000bf25070 */
[----:B------:R-:W-:Y:S01]  /*9d00*/  IMAD R10, R4, UR8, RZ ;  /* 0x00000008040a7c24 */ /* 0x000fe2000f8e02ff */
[----:B------:R-:W-:Y:S01]  /*9d10*/  ISETP.NE.AND.EX P1, PT, RZ, UR11, PT, P1 ;  /* 0x0000000bff007c0c */ /* 0x000fe2000bf25310 */
[----:B------:R-:W-:Y:S01]  /*9d20*/  IMAD.WIDE.U32 R4, R11, UR8, R2 ;  /* 0x000000080b047c25 */ /* 0x000fe2000f8e0002 */
[----:B------:R-:W-:-:S03]  /*9d30*/  ULDC UR8, c[0x0][0x618] ;  /* 0x0001860000087ab9 */ /* 0x000fc60000000800 */
[----:B------:R-:W-:Y:S01]  /*9d40*/  IMAD R11, R11, UR9, R10 ;  /* 0x000000090b0b7c24 */ /* 0x000fe2000f8e020a */
[----:B------:R-:W-:Y:S01]  /*9d50*/  ULDC UR9, c[0x0][0x154] ;  /* 0x0000550000097ab9 */ /* 0x000fe20000000800 */
[----:B0-----:R-:W-:Y:S02]  /*9d60*/  IMAD.MOV R10, RZ, RZ, -R20 ;  /* 0x000000ffff0a7224 */ /* 0x001fe400078e0a14 */
[----:B------:R-:W-:Y:S02]  /*9d70*/  IMAD.IADD R5, R5, 0x1, R11 ;  /* 0x0000000105057824 */ /* 0x000fe400078e020b */
[----:B-1----:R-:W-:Y:S01]  /*9d80*/  IMAD R17, R18, R10, R17 ;  /* 0x0000000a12117224 */ /* 0x002fe200078e0211 */
[----:B------:R-:W-:Y:S02]  /*9d90*/  I2FP.F32.U32 R10, R6 ;  /* 0x00000006000a7245 */ /* 0x000fe40000201000 */
[--C-:B------:R-:W-:Y:S02]  /*9da0*/  SHF.R.U64 R18, R4, UR8, R5.reuse ;  /* 0x0000000804127c19 */ /* 0x100fe40008001205 */
[----:B------:R-:W-:Y:S01]  /*9db0*/  SHF.R.U32.HI R5, RZ, UR8, R5 ;  /* 0x00000008ff057c19 */ /* 0x000fe20008011605 */
[----:B------:R-:W-:Y:S01]  /*9dc0*/  FMUL R10, R10, UR9 ;  /* 0x000000090a0a7c20 */ /* 0x000fe20008400000 */
[----:B------:R-:W-:-:S02]  /*9dd0*/  ULDC UR8, c[0x0][0x608] ;  /* 0x0001820000087ab9 */ /* 0x000fc40000000800 */
[--C-:B------:R-:W-:Y:S01]  /*9de0*/  SHF.R.U64 R20, R18, UR8, R5.reuse ;  /* 0x0000000812147c19 */ /* 0x100fe20008001205 */
[----:B------:R0:W1:Y:S01]  /*9df0*/  F2I.U32.TRUNC.NTZ R22, R10 ;  /* 0x0000000a00167305 */ /* 0x000062000020f000 */
[----:B------:R-:W-:Y:S01]  /*9e00*/  SHF.R.U32.HI R5, RZ, UR8, R5 ;  /* 0x00000008ff057c19 */ /* 0x000fe20008011605 */
[----:B------:R-:W-:-:S03]  /*9e10*/  ULDC UR8, c[0x0][0x658] ;  /* 0x0001960000087ab9 */ /* 0x000fc60000000800 */
[--C-:B------:R-:W-:Y:S02]  /*9e20*/  SHF.R.U64 R19, R20, UR8, R5.reuse ;  /* 0x0000000814137c19 */ /* 0x100fe40008001205 */
[----:B------:R-:W-:-:S03]  /*9e30*/  SHF.R.U32.HI R23, RZ, UR8, R5 ;  /* 0x00000008ff177c19 */ /* 0x000fc60008011605 */
[----:B------:R-:W-:Y:S02]  /*9e40*/  IMAD.MOV.U32 R4, RZ, RZ, R19 ;  /* 0x000000ffff047224 */ /* 0x000fe400078e0013 */
[----:B------:R-:W-:Y:S01]  /*9e50*/  IMAD.MOV.U32 R5, RZ, RZ, R23 ;  /* 0x000000ffff057224 */ /* 0x000fe200078e0017 */
[----:B0-----:R-:W-:Y:S06]  /*9e60*/  @!P1 BRA `(.L_x_165) ;  /* 0x0000000000289947 */ /* 0x001fec0003800000 */
        /* <DEDUP_REMOVED lines=10> */
.L_x_165:
[----:B------:R-:W-:Y:S01]  /*9f10*/  ULDC UR8, c[0x0][0x648] ;  /* 0x0001920000087ab9 */ /* 0x000fe20000000800 */
[----:B-1----:R-:W-:Y:S01]  /*9f20*/  IMAD.MOV R22, RZ, RZ, -R22 ;  /* 0x000000ffff167224 */ /* 0x002fe200078e0a16 */
[----:B------:R-:W-:Y:S01]  /*9f30*/  SHF.R.U64 R5, R4, UR8, R5 ;  /* 0x0000000804057c19 */ /* 0x000fe20008001205 */
[----:B------:R-:W-:Y:S01]  /*9f40*/  ULDC UR8, c[0x0][0x638] ;  /* 0x00018e0000087ab9 */ /* 0x000fe20000000800 */
[----:B------:R-:W-:Y:S01]  /*9f50*/  LOP3.LUT R4, R20, UR7, RZ, 0xc0, !PT ;  /* 0x0000000714047c12 */ /* 0x000fe2000f8ec0ff */
[----:B--2---:R-:W-:Y:S01]  /*9f60*/  @P3 IMAD R17, R21, R22, R6 ;  /* 0x0000001615113224 */ /* 0x004fe200078e0206 */
[----:B------:R-:W-:Y:S01]  /*9f70*/  LOP3.LUT R18, R18, UR4, RZ, 0xc0, !PT ;  /* 0x0000000412127c12 */ /* 0x000fe2000f8ec0ff */
[----:B------:R-:W-:Y:S01]  /*9f80*/  IMAD.MOV R6, RZ, RZ, -R5 ;  /* 0x000000ffff067224 */ /* 0x000fe200078e0a05 */
[----:B------:R-:W-:Y:S01]  /*9f90*/  ULDC UR9, c[0x0][0x610] ;  /* 0x0001840000097ab9 */ /* 0x000fe20000000800 */
[----:B------:R-:W-:Y:S02]  /*9fa0*/  IMAD R4, R5, UR5, R4 ;  /* 0x0000000505047c24 */ /* 0x000fe4000f8e0204 */
[----:B------:R-:W-:Y:S01]  /*9fb0*/  IMAD R19, R6, UR8, R19 ;  /* 0x0000000806137c24 */ /* 0x000fe2000f8e0213 */
[----:B------:R-:W-:Y:S01]  /*9fc0*/  ULDC UR8, c[0x0][0x600] ;  /* 0x0001800000087ab9 */ /* 0x000fe20000000800 */
[----:B------:R-:W-:-:S02]  /*9fd0*/  IMAD R17, R4, UR9, R17 ;  /* 0x0000000904117c24 */ /* 0x000fc4000f8e0211 */
[----:B------:R-:W-:Y:S02]  /*9fe0*/  IMAD R6, R19, UR8, R18 ;  /* 0x0000000813067c24 */ /* 0x000fe4000f8e0212 */
[----:B------:R-:W-:Y:S02]  /*9ff0*/  IMAD.MOV.U32 R10, RZ, RZ, 0x1 ;  /* 0x00000001ff0a7424 */ /* 0x000fe400078e00ff */
[----:B------:R-:W-:Y:S01]  /*a000*/  IMAD.MOV.U32 R4, RZ, RZ, R16 ;  /* 0x000000ffff047224 */ /* 0x000fe200078e0010 */
[----:B------:R-:W-:Y:S02]  /*a010*/  SEL R5, R6, R17, !P3 ;  /* 0x0000001106057207 */ /* 0x000fe40005800000 */
[----:B------:R-:W-:-:S07]  /*a020*/  SEL R6, R17, R6, !P3 ;  /* 0x0000000611067207 */ /* 0x000fce0005800000 */
.L_x_163:
[----:B------:R-:W-:Y:S05]  /*a030*/  BSYNC B1 ;  /* 0x0000000000017941 */ /* 0x000fea0003800000 */
.L_x_162:
[----:B------:R-:W-:-:S13]  /*a040*/  LOP3.LUT P1, RZ, R10, 0xff, RZ, 0xc0, !PT ;  /* 0x000000ff0aff7812 */ /* 0x000fda000782c0ff */
[----:B------:R-:W-:Y:S05]  /*a050*/  @P1 BRA `(.L_x_166) ;  /* 0xfffffff400141947 */ /* 0x000fea000383ffff */
[----:B------:R-:W-:Y:S05]  /*a060*/  BSYNC B0 ;  /* 0x0000000000007941 */ /* 0x000fea0003800000 */
.L_x_154:
[----:B------:R-:W-:-:S03]  /*a070*/  UMOV UR8, 0xffffffff ;  /* 0xffffffff00087882 */ /* 0x000fc60000000000 */
[----:B------:R-:W-:Y:S05]  /*a080*/  BRA.DIV UR8, `(.L_x_167) ;  /* 0x0000000608707947 */ /* 0x000fea000b800000 */
[----:B------:R-:W-:-:S13]  /*a090*/  ELECT P0, URZ, PT ;  /* 0x00000000003f782f */ /* 0x000fda0003800000 */
.L_x_184:
[----:B------:R-:W-:Y:S04]  /*a0a0*/  BSSY B0, `(.L_x_168) ;  /* 0x0000034000007945 */ /* 0x000fe80003800000 */
[----:B------:R-:W-:Y:S05]  /*a0b0*/  @!P0 BRA `(.L_x_169) ;  /* 0x0000000000c88947 */ /* 0x000fea0003800000 */
[----:B------:R-:W-:-:S04]  /*a0c0*/  LOP3.LUT R7, R7, 0x2, RZ, 0xfc, !PT ;  /* 0x0000000207077812 */ /* 0x000fc800078efcff */
[----:B------:R-:W-:-:S13]  /*a0d0*/  ISETP.NE.AND P0, PT, R7, 0x3, PT ;  /* 0x000000030700780c */ /* 0x000fda0003f05270 */
[----:B------:R-:W-:Y:S05]  /*a0e0*/  @!P0 BRA `(.L_x_170) ;  /* 0x0000000000048947 */ /* 0x000fea0003800000 */
[----:B------:R-:W-:Y:S01]  /*a0f0*/  BPT.TRAP 0x1 ;  /* 0x000000040000795c */ /* 0x000fe20000300000 */
.L_x_170:
[----:B------:R-:W0:Y:S01]  /*a100*/  S2R R3, SR_CgaCtaId ;  /* 0x0000000000037919 */ /* 0x000e220000008800 */
[----:B------:R-:W-:Y:S02]  /*a110*/  MOV R0, 0x400 ;  /* 0x0000040000007802 */ /* 0x000fe40000000f00 */
[----:B------:R-:W-:Y:S02]  /*a120*/  SHF.L.U32 R2, R12, 0x1f, RZ ;  /* 0x0000001f0c027819 */ /* 0x000fe400000006ff */
[----:B0-----:R-:W-:-:S05]  /*a130*/  LEA R0, R3, R0, 0x18 ;  /* 0x0000000003007211 */ /* 0x001fca00078ec0ff */
[----:B------:R-:W-:-:S04]  /*a140*/  VIADD R0, R0, 0x28 ;  /* 0x0000002800007836 */ /* 0x000fc80000000000 */
[C---:B------:R-:W-:Y:S02]  /*a150*/  IMAD R5, R15.reuse, 0x8, R0 ;  /* 0x000000080f057824 */ /* 0x040fe400078e0200 */
[----:B------:R-:W-:Y:S02]  /*a160*/  VIADD R15, R15, 0x1 ;  /* 0x000000010f0f7836 */ /* 0x000fe40000000000 */
[----:B------:R-:W0:Y:S03]  /*a170*/  SYNCS.PHASECHK.TRANS64.TRYWAIT P0, [R5+URZ], R2 ;  /* 0x00000002050075a7 */ /* 0x000e26000800017f */
[----:B------:R-:W-:-:S04]  /*a180*/  ISETP.NE.AND P1, PT, R15, 0x5, PT ;  /* 0x000000050f00780c */ /* 0x000fc80003f25270 */
[----:B------:R-:W-:Y:S02]  /*a190*/  SEL R3, RZ, 0x1, P1 ;  /* 0x00000001ff037807 */ /* 0x000fe40000800000 */
[----:B------:R-:W-:Y:S02]  /*a1a0*/  SEL R15, R15, RZ, P1 ;  /* 0x000000ff0f0f7207 */ /* 0x000fe40000800000 */
[----:B------:R-:W-:-:S03]  /*a1b0*/  LOP3.LUT R12, R12, R3, RZ, 0x3c, !PT ;  /* 0x000000030c0c7212 */ /* 0x000fc600078e3cff */
[----:B------:R-:W-:Y:S01]  /*a1c0*/  IMAD R7, R15, 0x8, R0 ;  /* 0x000000080f077824 */ /* 0x000fe200078e0200 */
[----:B------:R-:W-:Y:S01]  /*a1d0*/  SHF.L.U32 R4, R12, 0x1f, RZ ;  /* 0x0000001f0c047819 */ /* 0x000fe200000006ff */
[----:B0-----:R-:W-:Y:S06]  /*a1e0*/  @!P0 BRA `(.L_x_171) ;  /* 0x00000004003c8947 */ /* 0x001fec0003800000 */
.L_x_185:
[----:B------:R-:W1:Y:S01]  /*a1f0*/  SYNCS.PHASECHK.TRANS64.TRYWAIT P0, [R7+URZ], R4 ;  /* 0x00000004070075a7 */ /* 0x000e62000800017f */
[----:B0-----:R-:W-:-:S05]  /*a200*/  VIADD R2, R15, 0x1 ;  /* 0x000000010f027836 */ /* 0x001fca0000000000 */
[----:B------:R-:W-:-:S04]  /*a210*/  ISETP.NE.AND P1, PT, R2, 0x5, PT ;  /* 0x000000050200780c */ /* 0x000fc80003f25270 */
[----:B------:R-:W-:Y:S02]  /*a220*/  SEL R3, RZ, 0x1, P1 ;  /* 0x00000001ff037807 */ /* 0x000fe40000800000 */
[----:B------:R-:W-:Y:S02]  /*a230*/  SEL R9, R2, RZ, P1 ;  /* 0x000000ff02097207 */ /* 0x000fe40000800000 */
[----:B------:R-:W-:-:S03]  /*a240*/  LOP3.LUT R12, R12, R3, RZ, 0x3c, !PT ;  /* 0x000000030c0c7212 */ /* 0x000fc600078e3cff */
[----:B------:R-:W-:Y:S01]  /*a250*/  IMAD R8, R9, 0x8, R0 ;  /* 0x0000000809087824 */ /* 0x000fe200078e0200 */
[----:B------:R-:W-:Y:S01]  /*a260*/  SHF.L.U32 R5, R12, 0x1f, RZ ;  /* 0x0000001f0c057819 */ /* 0x000fe200000006ff */
[----:B-1----:R-:W-:Y:S06]  /*a270*/  @!P0 BRA `(.L_x_172) ;  /* 0x00000004002c8947 */ /* 0x002fec0003800000 */
.L_x_186:
[----:B------:R-:W1:Y:S01]  /*a280*/  SYNCS.PHASECHK.TRANS64.TRYWAIT P0, [R8+URZ], R5 ;  /* 0x00000005080075a7 */ /* 0x000e62000800017f */
[----:B------:R-:W-:-:S05]  /*a290*/  VIADD R2, R9, 0x1 ;  /* 0x0000000109027836 */ /* 0x000fca0000000000 */
[----:B------:R-:W-:-:S04]  /*a2a0*/  ISETP.NE.AND P1, PT, R2, 0x5, PT ;  /* 0x000000050200780c */ /* 0x000fc80003f25270 */
[----:B------:R-:W-:Y:S02]  /*a2b0*/  SEL R3, RZ, 0x1, P1 ;  /* 0x00000001ff037807 */ /* 0x000fe40000800000 */
[----:B0-----:R-:W-:Y:S02]  /*a2c0*/  SEL R7, R2, RZ, P1 ;  /* 0x000000ff02077207 */ /* 0x001fe40000800000 */
[----:B------:R-:W-:-:S03]  /*a2d0*/  LOP3.LUT R9, R12, R3, RZ, 0x3c, !PT ;  /* 0x000000030c097212 */ /* 0x000fc600078e3cff */
[----:B------:R-:W-:Y:S01]  /*a2e0*/  IMAD R11, R7, 0x8, R0 ;  /* 0x00000008070b7824 */ /* 0x000fe200078e0200 */
[----:B------:R-:W-:Y:S01]  /*a2f0*/  SHF.L.U32 R6, R9, 0x1f, RZ ;  /* 0x0000001f09067819 */ /* 0x000fe200000006ff */
[----:B-1----:R-:W-:Y:S06]  /*a300*/  @!P0 BRA `(.L_x_173) ;  /* 0x00000004001c8947 */ /* 0x002fec0003800000 */
.L_x_187:
[----:B------:R-:W1:Y:S01]  /*a310*/  SYNCS.PHASECHK.TRANS64.TRYWAIT P0, [R11+URZ], R6 ;  /* 0x000000060b0075a7 */ /* 0x000e62000800017f */
[----:B------:R-:W-:-:S05]  /*a320*/  VIADD R2, R7, 0x1 ;  /* 0x0000000107027836 */ /* 0x000fca0000000000 */
[----:B------:R-:W-:-:S04]  /*a330*/  ISETP.NE.AND P1, PT, R2, 0x5, PT ;  /* 0x000000050200780c */ /* 0x000fc80003f25270 */
[----:B------:R-:W-:Y:S02]  /*a340*/  SEL R4, RZ, 0x1, P1 ;  /* 0x00000001ff047807 */ /* 0x000fe40000800000 */
[----:B------:R-:W-:Y:S02]  /*a350*/  SEL R3, R2, RZ, P1 ;  /* 0x000000ff02037207 */ /* 0x000fe40000800000 */
[----:B------:R-:W-:Y:S01]  /*a360*/  LOP3.LUT R4, R9, R4, RZ, 0x3c, !PT ;  /* 0x0000000409047212 */ /* 0x000fe200078e3cff */
[----:B-1----:R-:W-:Y:S06]  /*a370*/  @!P0 BRA `(.L_x_174) ;  /* 0x0000000400148947 */ /* 0x002fec0003800000 */
.L_x_188:
[----:B------:R-:W-:Y:S01]  /*a380*/  IMAD R3, R3, 0x8, R0 ;  /* 0x0000000803037824 */ /* 0x000fe200078e0200 */
[----:B------:R-:W-:-:S07]  /*a390*/  SHF.L.U32 R0, R4, 0x1f, RZ ;  /* 0x0000001f04007819 */ /* 0x000fce00000006ff */
.L_x_175:
[----:B--2---:R2:W3:Y:S02]  /*a3a0*/  SYNCS.PHASECHK.TRANS64.TRYWAIT P0, [R3+URZ], R0 ;  /* 0x00000000030075a7 */ /* 0x0044e4000800017f */
[----:B---3--:R-:W-:Y:S05]  /*a3b0*/  @!P0 NANOSLEEP.SYNCS 0x989680 ;  /* 0x009896800000895d */ /* 0x008fea0003900000 */
[----:B------:R-:W3:Y:S02]  /*a3c0*/  @!P0 SYNCS.PHASECHK.TRANS64 P0, [R3+URZ], R0 ;  /* 0x00000000030085a7 */ /* 0x000ee4000800007f */
[----:B---3--:R-:W-:Y:S05]  /*a3d0*/  @!P0 BRA `(.L_x_175) ;  /* 0xfffffffc00f08947 */ /* 0x008fea000383ffff */
.L_x_169:
[----:B------:R-:W-:Y:S05]  /*a3e0*/  BSYNC B0 ;  /* 0x0000000000007941 */ /* 0x000fea0003800000 */
.L_x_168:
[----:B------:R-:W-:Y:S05]  /*a3f0*/  EXIT ;  /* 0x000000000000794d */ /* 0x000fea0003800000 */
.L_x_15:
[----:B0-----:R-:W-:-:S04]  /*a400*/  IMAD.U32 R15, RZ, RZ, UR11 ;  /* 0x0000000bff0f7e24 */ /* 0x001fc8000f8e00ff */
[----:B------:R0:W1:Y:S03]  /*a410*/  SYNCS.PHASECHK.TRANS64.TRYWAIT P0, [R15+URZ+-0x8], R14 ;  /* 0xfffff80e0f0075a7 */ /* 0x000066000800017f */
[----:B-1----:R-:W-:Y:S05]  /*a420*/  @!P0 NANOSLEEP.SYNCS 0x989680 ;  /* 0x009896800000895d */ /* 0x002fea0003900000 */
[----:B------:R-:W1:Y:S02]  /*a430*/  @!P0 SYNCS.PHASECHK.TRANS64 P0, [R15+URZ+-0x8], R14 ;  /* 0xfffff80e0f0085a7 */ /* 0x000e64000800007f */
[----:B-1----:R-:W-:Y:S05]  /*a440*/  @!P0 BRA `(.L_x_15) ;  /* 0xfffffffc00ec8947 */ /* 0x002fea000383ffff */
[----:B------:R-:W-:Y:S05]  /*a450*/  BRA `(.L_x_176) ;  /* 0xffffff7000047947 */ /* 0x000fea000383ffff */
.L_x_20:
[----:B-1----:R-:W-:-:S04]  /*a460*/  IMAD.U32 R15, RZ, RZ, UR5 ;  /* 0x00000005ff0f7e24 */ /* 0x002fc8000f8e00ff */
[----:B------:R1:W2:Y:S03]  /*a470*/  SYNCS.PHASECHK.TRANS64.TRYWAIT P0, [R15+URZ], R14 ;  /* 0x0000000e0f0075a7 */ /* 0x0002a6000800017f */
[----:B--2---:R-:W-:Y:S05]  /*a480*/  @!P0 NANOSLEEP.SYNCS 0x989680 ;  /* 0x009896800000895d */ /* 0x004fea0003900000 */
[----:B------:R-:W2:Y:S02]  /*a490*/  @!P0 SYNCS.PHASECHK.TRANS64 P0, [R15+URZ], R14 ;  /* 0x0000000e0f0085a7 */ /* 0x000ea4000800007f */
[----:B--2---:R-:W-:Y:S05]  /*a4a0*/  @!P0 BRA `(.L_x_20) ;  /* 0xfffffffc00ec8947 */ /* 0x004fea000383ffff */
[----:B------:R-:W-:Y:S05]  /*a4b0*/  BRA `(.L_x_19) ;  /* 0xffffff74000c7947 */ /* 0x000fea000383ffff */
.L_x_26:
[----:B-1----:R-:W-:-:S04]  /*a4c0*/  IMAD.U32 R16, RZ, RZ, UR20 ;  /* 0x00000014ff107e24 */ /* 0x002fc8000f8e00ff */
[----:B------:R1:W2:Y:S03]  /*a4d0*/  SYNCS.PHASECHK.TRANS64.TRYWAIT P0, [R16+URZ], R15 ;  /* 0x0000000f100075a7 */ /* 0x0002a6000800017f */
[----:B--2---:R-:W-:Y:S05]  /*a4e0*/  @!P0 NANOSLEEP.SYNCS 0x989680 ;  /* 0x009896800000895d */ /* 0x004fea0003900000 */
[----:B------:R-:W2:Y:S02]  /*a4f0*/  @!P0 SYNCS.PHASECHK.TRANS64 P0, [R16+URZ], R15 ;  /* 0x0000000f100085a7 */ /* 0x000ea4000800007f */
[----:B--2---:R-:W-:Y:S05]  /*a500*/  @!P0 BRA `(.L_x_26) ;  /* 0xfffffffc00ec8947 */ /* 0x004fea000383ffff */
[----:B------:R-:W-:Y:S05]  /*a510*/  BRA `(.L_x_25) ;  /* 0xffffff8800907947 */ /* 0x000fea000383ffff */
.L_x_34:
[----:B0-----:R-:W-:-:S04]  /*a520*/  IMAD.U32 R15, RZ, RZ, UR11 ;  /* 0x0000000bff0f7e24 */ /* 0x001fc8000f8e00ff */
[----:B------:R0:W1:Y:S03]  /*a530*/  SYNCS.PHASECHK.TRANS64.TRYWAIT P0, [R15+URZ+0x8], R14 ;  /* 0x0000080e0f0075a7 */ /* 0x000066000800017f */
[----:B-1----:R-:W-:Y:S05]  /*a540*/  @!P0 NANOSLEEP.SYNCS 0x989680 ;  /* 0x009896800000895d */ /* 0x002fea0003900000 */
[----:B------:R-:W1:Y:S02]  /*a550*/  @!P0 SYNCS.PHASECHK.TRANS64 P0, [R15+URZ+0x8], R14 ;  /* 0x0000080e0f0085a7 */ /* 0x000e64000800007f */
[----:B-1----:R-:W-:Y:S05]  /*a560*/  @!P0 BRA `(.L_x_34) ;  /* 0xfffffffc00ec8947 */ /* 0x002fea000383ffff */
[----:B------:R-:W-:Y:S05]  /*a570*/  BRA `(.L_x_177) ;  /* 0xffffffa400287947 */ /* 0x000fea000383ffff */
.L_x_155:
[----:B------:R-:W-:Y:S01]  /*a580*/  BSSY B1, `(.L_x_178) ;  /* 0x0000006000017945 */ /* 0x000fe20003800000 */
[----:B------:R-:W-:-:S07]  /*a590*/  IMAD.MOV.U32 R10, RZ, RZ, -0x1 ;  /* 0xffffffffff0a7424 */ /* 0x000fce00078e00ff */
[----:B------:R-:W-:Y:S05]  /*a5a0*/  WARPSYNC.COLLECTIVE R10, `(.L_x_179) ;  /* 0x000000000a0c7348 */ /* 0x000fea0003c00000 */
[----:B------:R-:W-:Y:S02]  /*a5b0*/  ELECT P1, UR62, PT ;  /* 0x00000000003e782f */ /* 0x000fe40003820000 */
[----:B------:R-:W-:Y:S01]  /*a5c0*/  MOV R10, UR62 ;  /* 0x0000003e000a7c02 */ /* 0x000fe20008000f00 */
[----:B------:R-:W-:Y:S10]  /*a5d0*/  ENDCOLLECTIVE ;  /* 0x000000000000791b */ /* 0x000ff40003800000 */
.L_x_179:
[----:B------:R-:W-:Y:S05]  /*a5e0*/  BSYNC B1 ;  /* 0x0000000000017941 */ /* 0x000fea0003800000 */
.L_x_178:
[----:B------:R-:W-:Y:S05]  /*a5f0*/  BRA `(.L_x_180) ;  /* 0xffffffec00b87947 */ /* 0x000fea000383ffff */
.L_x_158:
[----:B-1----:R1:W2:Y:S02]  /*a600*/  SYNCS.PHASECHK.TRANS64.TRYWAIT P1, [R19+URZ+0x28], R10 ;  /* 0x0000280a130075a7 */ /* 0x0022a4000802017f */
[----:B--2---:R-:W-:Y:S05]  /*a610*/  @!P1 NANOSLEEP.SYNCS 0x989680 ;  /* 0x009896800000995d */ /* 0x004fea0003900000 */
[----:B------:R-:W2:Y:S02]  /*a620*/  @!P1 SYNCS.PHASECHK.TRANS64 P1, [R19+URZ+0x28], R10 ;  /* 0x0000280a130095a7 */ /* 0x000ea4000802007f */
[----:B--2---:R-:W-:Y:S05]  /*a630*/  @!P1 BRA `(.L_x_158) ;  /* 0xfffffffc00f09947 */ /* 0x004fea000383ffff */
[----:B------:R-:W-:Y:S05]  /*a640*/  BRA `(.L_x_181) ;  /* 0xffffffec00ec7947 */ /* 0x000fea000383ffff */
.L_x_167:
[----:B------:R-:W-:Y:S01]  /*a650*/  BSSY B0, `(.L_x_182) ;  /* 0x0000006000007945 */ /* 0x000fe20003800000 */
[----:B------:R-:W-:-:S07]  /*a660*/  IMAD.MOV.U32 R10, RZ, RZ, -0x1 ;  /* 0xffffffffff0a7424 */ /* 0x000fce00078e00ff */
[----:B------:R-:W-:Y:S05]  /*a670*/  WARPSYNC.COLLECTIVE R10, `(.L_x_183) ;  /* 0x000000000a0c7348 */ /* 0x000fea0003c00000 */
[----:B------:R-:W-:Y:S02]  /*a680*/  ELECT P1, UR62, PT ;  /* 0x00000000003e782f */ /* 0x000fe40003820000 */
[----:B------:R-:W-:Y:S01]  /*a690*/  MOV R10, UR62 ;  /* 0x0000003e000a7c02 */ /* 0x000fe20008000f00 */
[----:B------:R-:W-:Y:S10]  /*a6a0*/  ENDCOLLECTIVE ;  /* 0x000000000000791b */ /* 0x000ff40003800000 */
.L_x_183:
[----:B------:R-:W-:Y:S05]  /*a6b0*/  BSYNC B0 ;  /* 0x0000000000007941 */ /* 0x000fea0003800000 */
.L_x_182:
[----:B------:R-:W-:Y:S01]  /*a6c0*/  PLOP3.LUT P0, PT, P1, PT, PT, 0x80, 0x0 ;  /* 0x000000000000781c */ /* 0x000fe20000f0f070 */
[----:B------:R-:W-:-:S12]  /*a6d0*/  BRA `(.L_x_184) ;  /* 0xfffffff800707947 */ /* 0x000fd8000383ffff */
.L_x_171:
[----:B0-----:R0:W1:Y:S02]  /*a6e0*/  SYNCS.PHASECHK.TRANS64.TRYWAIT P0, [R5+URZ], R2 ;  /* 0x00000002050075a7 */ /* 0x001064000800017f */
[----:B-1----:R-:W-:Y:S05]  /*a6f0*/  @!P0 NANOSLEEP.SYNCS 0x989680 ;  /* 0x009896800000895d */ /* 0x002fea0003900000 */
[----:B------:R-:W1:Y:S02]  /*a700*/  @!P0 SYNCS.PHASECHK.TRANS64 P0, [R5+URZ], R2 ;  /* 0x00000002050085a7 */ /* 0x000e64000800007f */
[----:B-1----:R-:W-:Y:S05]  /*a710*/  @!P0 BRA `(.L_x_171) ;  /* 0xfffffffc00f08947 */ /* 0x002fea000383ffff */
[----:B------:R-:W-:Y:S05]  /*a720*/  BRA `(.L_x_185) ;  /* 0xfffffff800b07947 */ /* 0x000fea000383ffff */
.L_x_172:
[----:B0-----:R0:W1:Y:S02]  /*a730*/  SYNCS.PHASECHK.TRANS64.TRYWAIT P0, [R7+URZ], R4 ;  /* 0x00000004070075a7 */ /* 0x001064000800017f */
[----:B-1----:R-:W-:Y:S05]  /*a740*/  @!P0 NANOSLEEP.SYNCS 0x989680 ;  /* 0x009896800000895d */ /* 0x002fea0003900000 */
[----:B------:R-:W1:Y:S02]  /*a750*/  @!P0 SYNCS.PHASECHK.TRANS64 P0, [R7+URZ], R4 ;  /* 0x00000004070085a7 */ /* 0x000e64000800007f */
[----:B-1----:R-:W-:Y:S05]  /*a760*/  @!P0 BRA `(.L_x_172) ;  /* 0xfffffffc00f08947 */ /* 0x002fea000383ffff */
[----:B------:R-:W-:Y:S05]  /*a770*/  BRA `(.L_x_186) ;  /* 0xfffffff800c07947 */ /* 0x000fea000383ffff */
.L_x_173:
[----:B0-----:R0:W1:Y:S02]  /*a780*/  SYNCS.PHASECHK.TRANS64.TRYWAIT P0, [R8+URZ], R5 ;  /* 0x00000005080075a7 */ /* 0x001064000800017f */
[----:B-1----:R-:W-:Y:S05]  /*a790*/  @!P0 NANOSLEEP.SYNCS 0x989680 ;  /* 0x009896800000895d */ /* 0x002fea0003900000 */
[----:B------:R-:W1:Y:S02]  /*a7a0*/  @!P0 SYNCS.PHASECHK.TRANS64 P0, [R8+URZ], R5 ;  /* 0x00000005080085a7 */ /* 0x000e64000800007f */
[----:B-1----:R-:W-:Y:S05]  /*a7b0*/  @!P0 BRA `(.L_x_173) ;  /* 0xfffffffc00f08947 */ /* 0x002fea000383ffff */
[----:B------:R-:W-:Y:S05]  /*a7c0*/  BRA `(.L_x_187) ;  /* 0xfffffff800d07947 */ /* 0x000fea000383ffff */
.L_x_174:
[----:B-1----:R1:W2:Y:S02]  /*a7d0*/  SYNCS.PHASECHK.TRANS64.TRYWAIT P0, [R11+URZ], R6 ;  /* 0x000000060b0075a7 */ /* 0x0022a4000800017f */
[----:B--2---:R-:W-:Y:S05]  /*a7e0*/  @!P0 NANOSLEEP.SYNCS 0x989680 ;  /* 0x009896800000895d */ /* 0x004fea0003900000 */
[----:B------:R-:W2:Y:S02]  /*a7f0*/  @!P0 SYNCS.PHASECHK.TRANS64 P0, [R11+URZ], R6 ;  /* 0x000000060b0085a7 */ /* 0x000ea4000800007f */
[----:B--2---:R-:W-:Y:S05]  /*a800*/  @!P0 BRA `(.L_x_174) ;  /* 0xfffffffc00f08947 */ /* 0x004fea000383ffff */
[----:B------:R-:W-:Y:S05]  /*a810*/  BRA `(.L_x_188) ;  /* 0xfffffff800d87947 */ /* 0x000fea000383ffff */
.L_x_189:
[----:B------:R-:W-:-:S00]  /*a820*/  BRA `(.L_x_189) ;  /* 0xfffffffc00fc7947 */ /* 0x000fc0000383ffff */
[----:B------:R-:W-:-:S00]  /*a830*/  NOP ;  /* 0x0000000000007918 */ /* 0x000fc00000000000 */
        /* <DEDUP_REMOVED lines=12> */
.L_x_190:


//--------------------- .nv.shared._ZN7cutlass13device_kernelINS_4gemm6kernel13GemmUniversalIN4cute5tupleIJiiiiEEENS1_10collective13CollectiveMmaINS1_37MainloopSm90TmaGmmaWarpSpecializedFP8ILi5ENS5_IJNS4_1CILi1EEESB_SB_EEENS1_32KernelTmaWarpSpecializedPingpongEEENS5_IJNSA_ILi64EEENSA_ILi112EEENSA_ILi256EEEEEENS_12float_e4m3_tENS5_IJlSB_lEEESJ_SK_NS4_8TiledMMAINS4_8MMA_AtomIJNS4_4SM904GMMA30MMA_64x16x32_F32E4M3E4M3_SS_TNILNSO_7ScaleInE1ELSQ_1EEEEEENS4_6LayoutISC_NS5_IJNSA_ILi0EEESU_SU_EEEEENS5_IJNS4_10UnderscoreESX_SX_EEEEENS4_13SM90_TMA_LOADENS4_14ComposedLayoutINS4_7SwizzleILi3ELi4ELi3EEENS4_18smem_ptr_flag_bitsILi8EEENST_INS5_IJNSA_ILi8EEENSA_ILi128EEEEEENS5_IJS17_SB_EEEEEEEvNS4_8identityES10_S1B_vS1C_EENS_8epilogue10collective6detail29Sm90TmaWarpSpecializedAdapterINS1F_15DefaultEpilogueISJ_SK_SK_NS1E_6thread17LinearCombinationISJ_Li1EffLNS1J_9ScaleType4KindE0ELNS_15FloatRoundStyleE2ESJ_EENS1_15EpilogueDefaultEEEEEvvEEEEvNT_6ParamsE --------------------------
	.section	.nv.shared._ZN7cutlass13device_kernelINS_4gemm6kernel13GemmUniversalIN4cute5tupleIJiiiiEEENS1_10collective13CollectiveMmaINS1_37MainloopSm90TmaGmmaWarpSpecializedFP8ILi5ENS5_IJNS4_1CILi1EEESB_SB_EEENS1_32KernelTmaWarpSpecializedPingpongEEENS5_IJNSA_ILi64EEENSA_ILi112EEENSA_ILi256EEEEEENS_12float_e4m3_tENS5_IJlSB_lEEESJ_SK_NS4_8TiledMMAINS4_8MMA_AtomIJNS4_4SM904GMMA30MMA_64x16x32_F32E4M3E4M3_SS_TNILNSO_7ScaleInE1ELSQ_1EEEEEENS4_6LayoutISC_NS5_IJNSA_ILi0EEESU_SU_EEEEENS5_IJNS4_10UnderscoreESX_SX_EEEEENS4_13SM90_TMA_LOADENS4_14ComposedLayoutINS4_7SwizzleILi3ELi4ELi3EEENS4_18smem_ptr_flag_bitsILi8EEENST_INS5_IJNSA_ILi8EEENSA_ILi128EEEEEENS5_IJS17_SB_EEEEEEEvNS4_8identityES10_S1B_vS1C_EENS_8epilogue10collective6detail29Sm90TmaWarpSpecializedAdapterINS1F_15DefaultEpilogueISJ_SK_SK_NS1E_6thread17LinearCombinationISJ_Li1EffLNS1J_9ScaleType4KindE0ELNS_15FloatRoundStyleE2ESJ_EENS1_15EpilogueDefaultEEEEEvvEEEEvNT_6ParamsE,"aw",@nobits
	.sectionflags	@""
	.align	16
	.zero		1024


//--------------------- .nv.shared.reserved.0     --------------------------
	.section	.nv.shared.reserved.0,"aw",@nobits
	.weak		__nv_reservedSMEM_offset_0_alias
	.size		__nv_reservedSMEM_offset_0_alias, 0, 0
	.other		__nv_reservedSMEM_offset_0_alias,@"STO_CUDA_RESERVED_SHARED STV_DEFAULT"
__nv_reservedSMEM_offset_0_alias:
	.zero		0


//--------------------- .nv.global                --------------------------
	.section	.nv.global,"aw",@nobits
.nv.global:
	.type		_ZN39_INTERNAL_d74208da_4_k_cu_d06d6d84_62824cute1_E,@object
	.size		_ZN39_INTERNAL_d74208da_4_k_cu_d06d6d84_62824cute1_E,(_ZN39_INTERNAL_d74208da_4_k_cu_d06d6d84_62824cuda3std3__45__cpo6cbeginE - _ZN39_INTERNAL_d74208da_4_k_cu_d06d6d84_62824cute1_E)
_ZN39_INTERNAL_d74208da_4_k_cu_d06d6d84_62824cute1_E:
	.zero		1
	.type		_ZN39_INTERNAL_d74208da_4_k_cu_d06d6d84_62824cuda3std3__45__cpo6cbeginE,@object
	.size		_ZN39_INTERNAL_d74208da_4_k_cu_d06d6d84_62824cuda3std3__45__cpo6cbeginE,(_ZN39_INTERNAL_d74208da_4_k_cu_d06d6d84_62824cuda3std3__48in_placeE - _ZN39_INTERNAL_d74208da_4_k_cu_d06d6d84_62824cuda3std3__45__cpo6cbeginE)
_ZN39_INTERNAL_d74208da_4_k_cu_d06d6d84_62824cuda3std3__45__cpo6cbeginE:
	.zero		1
	.type		_ZN39_INTERNAL_d74208da_4_k_cu_d06d6d84_62824cuda3std3__48in_placeE,@object
	.size		_ZN39_INTERNAL_d74208da_4_k_cu_d06d6d84_62824cuda3std3__48in_placeE,(_ZN39_INTERNAL_d74208da_4_k_cu_d06d6d84_62824cuda3std6ranges3__45__cpo9iter_moveE - _ZN39_INTERNAL_d74208da_4_k_cu_d06d6d84_62824cuda3std3__48in_placeE)
_ZN39_INTERNAL_d74208da_4_k_cu_d06d6d84_62824cuda3std3__48in_placeE:
	.zero		1
	.type		_ZN39_INTERNAL_d74208da_4_k_cu_d06d6d84_62824cuda3std6ranges3__45__cpo9iter_moveE,@object
	.size		_ZN39_INTERNAL_d74208da_4_k_cu_d06d6d84_62824cuda3std6ranges3__45__cpo9iter_moveE,(_ZN39_INTERNAL_d74208da_4_k_cu_d06d6d84_62824cuda3std3__45__cpo5beginE - _ZN39_INTERNAL_d74208da_4_k_cu_d06d6d84_62824cuda3std6ranges3__45__cpo9iter_moveE)
_ZN39_INTERNAL_d74208da_4_k_cu_d06d6d84_62824cuda3std6ranges3__45__cpo9iter_moveE:
	.zero		1
	.type		_ZN39_INTERNAL_d74208da_4_k_cu_d06d6d84_62824cuda3std3__45__cpo5beginE,@object
	.size		_ZN39_INTERNAL_d74208da_4_k_cu_d06d6d84_62824cuda3std3__45__cpo5beginE,(_ZN39_INTERNAL_d74208da_4_k_cu_d06d6d84_62824cuda3std3__441_GLOBAL__N__d74208da_4_k_cu_d06d6d84_62826ignoreE - _ZN39_INTERNAL_d74208da_4_k_cu_d06d6d84_62824cuda3std3__45__cpo5beginE)
_ZN39_INTERNAL_d74208da_4_k_cu_d06d6d84_62824cuda3std3__45__cpo5beginE:
	.zero		1
	.type		_ZN39_INTERNAL_d74208da_4_k_cu_d06d6d84_62824cuda3std3__441_GLOBAL__N__d74208da_4_k_cu_d06d6d84_62826ignoreE,@object
	.size		_ZN39_INTERNAL_d74208da_4_k_cu_d06d6d84_62824cuda3std3__441_GLOBAL__N__d74208da_4_k_cu_d06d6d84_62826ignoreE,(_ZN39_INTERNAL_d74208da_4_k_cu_d06d6d84_62824cute7productE - _ZN39_INTERNAL_d74208da_4_k_cu_d06d6d84_62824cuda3std3__441_GLOBAL__N__d74208da_4_k_cu_d06d6d84_62826ignoreE)
_ZN39_INTERNAL_d74208da_4_k_cu_d06d6d84_62824cuda3std3__441_GLOBAL__N__d74208da_4_k_cu_d06d6d84_62826ignoreE:
	.zero		1
	.type		_ZN39_INTERNAL_d74208da_4_k_cu_d06d6d84_62824cute7productE,@object
	.size		_ZN39_INTERNAL_d74208da_4_k_cu_d06d6d84_62824cute7productE,(_ZN39_INTERNAL_d74208da_4_k_cu_d06d6d84_62824cuda3std3__45__cpo3endE - _ZN39_INTERNAL_d74208da_4_k_cu_d06d6d84_62824cute7productE)
_ZN39_INTERNAL_d74208da_4_k_cu_d06d6d84_62824cute7productE:
	.zero		1
	.type		_ZN39_INTERNAL_d74208da_4_k_cu_d06d6d84_62824cuda3std3__45__cpo3endE,@object
	.size		_ZN39_INTERNAL_d74208da_4_k_cu_d06d6d84_62824cuda3std3__45__cpo3endE,(_ZN39_INTERNAL_d74208da_4_k_cu_d06d6d84_62824cuda3std3__419piecewise_constructE - _ZN39_INTERNAL_d74208da_4_k_cu_d06d6d84_62824cuda3std3__45__cpo3endE)
_ZN39_INTERNAL_d74208da_4_k_cu_d06d6d84_62824cuda3std3__45__cpo3endE:
	.zero		1
	.type		_ZN39_INTERNAL_d74208da_4_k_cu_d06d6d84_62824cuda3std3__419piecewise_constructE,@object
	.size		_ZN39_INTERNAL_d74208da_4_k_cu_d06d6d84_62824cuda3std3__419piecewise_constructE,(_ZN39_INTERNAL_d74208da_4_k_cu_d06d6d84_62824cuda3std3__45__cpo4cendE - _ZN39_INTERNAL_d74208da_4_k_cu_d06d6d84_62824cuda3std3__419piecewise_constructE)
_ZN39_INTERNAL_d74208da_4_k_cu_d06d6d84_62824cuda3std3__419piecewise_constructE:
	.zero		1
	.type		_ZN39_INTERNAL_d74208da_4_k_cu_d06d6d84_62824cuda3std3__45__cpo4cendE,@object
	.size		_ZN39_INTERNAL_d74208da_4_k_cu_d06d6d84_62824cuda3std3__45__cpo4cendE,(_ZN39_INTERNAL_d74208da_4_k_cu_d06d6d84_62824cuda3std6ranges3__45__cpo4swapE - _ZN39_INTERNAL_d74208da_4_k_cu_d06d6d84_62824cuda3std3__45__cpo4cendE)
_ZN39_INTERNAL_d74208da_4_k_cu_d06d6d84_62824cuda3std3__45__cpo4cendE:
	.zero		1
	.type		_ZN39_INTERNAL_d74208da_4_k_cu_d06d6d84_62824cuda3std6ranges3__45__cpo4swapE,@object
	.size		_ZN39_INTERNAL_d74208da_4_k_cu_d06d6d84_62824cuda3std6ranges3__45__cpo4swapE,(.L_7 - _ZN39_INTERNAL_d74208da_4_k_cu_d06d6d84_62824cuda3std6ranges3__45__cpo4swapE)
_ZN39_INTERNAL_d74208da_4_k_cu_d06d6d84_62824cuda3std6ranges3__45__cpo4swapE:
	.zero		1
.L_7:


//--------------------- .nv.constant0._ZN7cutlass13device_kernelINS_4gemm6kernel13GemmUniversalIN4cute5tupleIJiiiiEEENS1_10collective13CollectiveMmaINS1_37MainloopSm90TmaGmmaWarpSpecializedFP8ILi5ENS5_IJNS4_1CILi1EEESB_SB_EEENS1_32KernelTmaWarpSpecializedPingpongEEENS5_IJNSA_ILi64EEENSA_ILi112EEENSA_ILi256EEEEEENS_12float_e4m3_tENS5_IJlSB_lEEESJ_SK_NS4_8TiledMMAINS4_8MMA_AtomIJNS4_4SM904GMMA30MMA_64x16x32_F32E4M3E4M3_SS_TNILNSO_7ScaleInE1ELSQ_1EEEEEENS4_6LayoutISC_NS5_IJNSA_ILi0EEESU_SU_EEEEENS5_IJNS4_10UnderscoreESX_SX_EEEEENS4_13SM90_TMA_LOADENS4_14ComposedLayoutINS4_7SwizzleILi3ELi4ELi3EEENS4_18smem_ptr_flag_bitsILi8EEENST_INS5_IJNSA_ILi8EEENSA_ILi128EEEEEENS5_IJS17_SB_EEEEEEEvNS4_8identityES10_S1B_vS1C_EENS_8epilogue10collective6detail29Sm90TmaWarpSpecializedAdapterINS1F_15DefaultEpilogueISJ_SK_SK_NS1E_6thread17LinearCombinationISJ_Li1EffLNS1J_9ScaleType4KindE0ELNS_15FloatRoundStyleE2ESJ_EENS1_15EpilogueDefaultEEEEEvvEEEEvNT_6ParamsE --------------------------
	.section	.nv.constant0._ZN7cutlass13device_kernelINS_4gemm6kernel13GemmUniversalIN4cute5tupleIJiiiiEEENS1_10collective13CollectiveMmaINS1_37MainloopSm90TmaGmmaWarpSpecializedFP8ILi5ENS5_IJNS4_1CILi1EEESB_SB_EEENS1_32KernelTmaWarpSpecializedPingpongEEENS5_IJNSA_ILi64EEENSA_ILi112EEENSA_ILi256EEEEEENS_12float_e4m3_tENS5_IJlSB_lEEESJ_SK_NS4_8TiledMMAINS4_8MMA_AtomIJNS4_4SM904GMMA30MMA_64x16x32_F32E4M3E4M3_SS_TNILNSO_7ScaleInE1ELSQ_1EEEEEENS4_6LayoutISC_NS5_IJNSA_ILi0EEESU_SU_EEEEENS5_IJNS4_10UnderscoreESX_SX_EEEEENS4_13SM90_TMA_LOADENS4_14ComposedLayoutINS4_7SwizzleILi3ELi4ELi3EEENS4_18smem_ptr_flag_bitsILi8EEENST_INS5_IJNSA_ILi8EEENSA_ILi128EEEEEENS5_IJS17_SB_EEEEEEEvNS4_8identityES10_S1B_vS1C_EENS_8epilogue10collective6detail29Sm90TmaWarpSpecializedAdapterINS1F_15DefaultEpilogueISJ_SK_SK_NS1E_6thread17LinearCombinationISJ_Li1EffLNS1J_9ScaleType4KindE0ELNS_15FloatRoundStyleE2ESJ_EENS1_15EpilogueDefaultEEEEEvvEEEEvNT_6ParamsE,"a",@progbits
	.sectionflags	@""
	.align	4
.nv.constant0._ZN7cutlass13device_kernelINS_4gemm6kernel13GemmUniversalIN4cute5tupleIJiiiiEEENS1_10collective13CollectiveMmaINS1_37MainloopSm90TmaGmmaWarpSpecializedFP8ILi5ENS5_IJNS4_1CILi1EEESB_SB_EEENS1_32KernelTmaWarpSpecializedPingpongEEENS5_IJNSA_ILi64EEENSA_ILi112EEENSA_ILi256EEEEEENS_12float_e4m3_tENS5_IJlSB_lEEESJ_SK_NS4_8TiledMMAINS4_8MMA_AtomIJNS4_4SM904GMMA30MMA_64x16x32_F32E4M3E4M3_SS_TNILNSO_7ScaleInE1ELSQ_1EEEEEENS4_6LayoutISC_NS5_IJNSA_ILi0EEESU_SU_EEEEENS5_IJNS4_10UnderscoreESX_SX_EEEEENS4_13SM90_TMA_LOADENS4_14ComposedLayoutINS4_7SwizzleILi3ELi4ELi3EEENS4_18smem_ptr_flag_bitsILi8EEENST_INS5_IJNSA_ILi8EEENSA_ILi128EEEEEENS5_IJS17_SB_EEEEEEEvNS4_8identityES10_S1B_vS1C_EENS_8epilogue10collective6detail29Sm90TmaWarpSpecializedAdapterINS1F_15DefaultEpilogueISJ_SK_SK_NS1E_6thread17LinearCombinationISJ_Li1EffLNS1J_9ScaleType4KindE0ELNS_15FloatRoundStyleE2ESJ_EENS1_15EpilogueDefaultEEEEEvvEEEEvNT_6ParamsE:
	.zero		1664


//--------------------- SYMBOLS --------------------------

	.type		.nv.reservedSmem.offset0,@object
	.size		.nv.reservedSmem.offset0,0x4
